// auto-generated by cutlass_sweep.gemm — config: {"arch": "sm_100", "cluster_m": 1, "cluster_n": 2, "dtype": "e5m2", "stages": 0, "tile_k": 64, "tile_m": 128, "tile_n": 64}
#include "cutlass/cutlass.h"
#include "cutlass/gemm/collective/collective_builder.hpp"
#include "cutlass/gemm/device/gemm_universal_adapter.h"
#include "cutlass/gemm/kernel/gemm_universal.hpp"
#include "cutlass/epilogue/collective/collective_builder.hpp"

using ElemA = cutlass::float_e5m2_t;
using ElemB = cutlass::float_e5m2_t;
using ElemCD = cutlass::float_e5m2_t;
using Acc  = float;
using TileShape    = cute::Shape<cute::_128, cute::_64, cute::_64>;
using ClusterShape = cute::Shape<cute::_1, cute::_2, cute::_1>;

using CollectiveEpilogue = typename cutlass::epilogue::collective::CollectiveBuilder<
    cutlass::arch::Sm100, cutlass::arch::OpClassTensorOp,
    TileShape, ClusterShape,
    cutlass::epilogue::collective::EpilogueTileAuto,
    Acc, Acc,
    ElemCD, cutlass::layout::RowMajor, 128 / cutlass::sizeof_bits<ElemCD>::value,
    ElemCD, cutlass::layout::RowMajor, 128 / cutlass::sizeof_bits<ElemCD>::value,
    cutlass::epilogue::collective::EpilogueScheduleAuto
  >::CollectiveOp;

using CollectiveMainloop = typename cutlass::gemm::collective::CollectiveBuilder<
    cutlass::arch::Sm100, cutlass::arch::OpClassTensorOp,
    ElemA, cutlass::layout::RowMajor, 128 / cutlass::sizeof_bits<ElemA>::value,
    ElemB, cutlass::layout::ColumnMajor, 128 / cutlass::sizeof_bits<ElemB>::value,
    Acc,
    TileShape, ClusterShape,
    cutlass::gemm::collective::StageCountAutoCarveout<static_cast<int>(sizeof(typename CollectiveEpilogue::SharedStorage))>,
    cutlass::gemm::collective::KernelScheduleAuto
  >::CollectiveOp;

using GemmKernel = cutlass::gemm::kernel::GemmUniversal<
    cute::Shape<int,int,int,int>,
    CollectiveMainloop,
    CollectiveEpilogue
>;
using Gemm = cutlass::gemm::device::GemmUniversalAdapter<GemmKernel>;

// Force the device kernel symbol into the cubin without needing a host main.
auto* _anchor = &cutlass::device_kernel<GemmKernel>;


// ===== COMPILED SASS (sm_100a) =====

	.target	sm_100a

	.elftype	@"ET_EXEC"


//--------------------- .note.nv.tkinfo           --------------------------
	.section	.note.nv.tkinfo,"",@"SHT_NOTE"
	.sectionflags	@"SHF_NOTE_NV_TKINFO"
	.tkinfo
        /*0018*/ 	.word	0x00000002
        /*0030*/ 	.string	""
        /*0030*/ 	.string	"ptxas"
        /*0030*/ 	.string	"Cuda compilation tools, release 13.0, V13.0.88"
        /*0030*/ 	.string	"Build cuda_13.0.r13.0/compiler.36424714_0"
        /*0030*/ 	.string	"-arch sm_100a -m 64 "



//--------------------- .note.nv.cuinfo           --------------------------
	.section	.note.nv.cuinfo,"",@"SHT_NOTE"
	.sectionflags	@"SHF_NOTE_NV_CUINFO"
        /*0018*/ 	.short	0x0002
        /*001a*/ 	.short	0x0064
        /*001c*/ 	.short	0x0082
	.zero		2


//--------------------- .nv.info                  --------------------------
	.section	.nv.info,"",@"SHT_CUDA_INFO"
	.align	4


	//----- nvinfo : EIATTR_REGCOUNT
	.align		4
        /*0000*/ 	.byte	0x04, 0x2f
        /*0002*/ 	.short	(.L_19 - .L_18)
	.align		4
.L_18:
        /*0004*/ 	.word	index@(_ZN7cutlass13device_kernelINS_4gemm6kernel13GemmUniversalIN4cute5tupleIJiiiiEEENS1_10collective13CollectiveMmaINS1_35MainloopSm100TmaUmmaWarpSpecializedILi17ELi2ELi4ENS5_IJNS4_1CILi1EEENSA_ILi2EEESB_EEEEENS5_IJNSA_ILi128EEENSA_ILi64EEESG_EEENS_12float_e5m2_tENS5_IJlSB_lEEESI_SJ_NS4_8TiledMMAINS4_8MMA_AtomIJNS4_10MMA_TraitsINS4_19SM100_MMA_F8F6F4_SSEJSI_SI_fSF_SG_NS4_17integral_constantINS4_4UMMA5MajorELSQ_0EEESR_NSO_INSP_7ScaleInELSS_0EEEST_EEEEEENS4_6LayoutINS5_IJSB_SB_SB_EEENS5_IJNSA_ILi0EEESY_SY_EEEEENS5_IJNS4_10UnderscoreES11_S11_EEEEENS4_23SM90_TMA_LOAD_MULTICASTENS4_14ComposedLayoutINS4_7SwizzleILi2ELi4ELi3EEENS4_18smem_ptr_flag_bitsILi8EEENSW_INS5_IJNSA_ILi8EEESG_EEENS5_IJSG_SB_EEEEEEEvNS4_8identityENS4_13SM90_TMA_LOADES1E_vS1F_EENS_8epilogue10collective18CollectiveEpilogueINS1I_23Sm100TmaWarpSpecializedILi1ELi1ELi64ELb0ELb0EEEJSH_NS5_IJNSW_ISF_SB_EENSW_ISG_SB_EEEEESI_SJ_SI_SJ_NS1I_6fusion15FusionCallbacksIS1M_NS1Q_17LinearCombinationISI_fSI_fLNS_15FloatRoundStyleE2EEESH_S1P_JEEENS4_5SM1004TMEM4LOAD26SM100_TMEM_LOAD_32dp32b64xES1G_S1E_NS4_39AutoVectorizingCopyWithAssumedAlignmentILi128EEENS4_14SM90_TMA_STOREES1E_S21_S21_EEEvvEEEEvNT_6ParamsE)
        /*0008*/ 	.word	0x00000099


	//----- nvinfo : EIATTR_FRAME_SIZE
	.align		4
.L_19:
        /*000c*/ 	.byte	0x04, 0x11
        /*000e*/ 	.short	(.L_21 - .L_20)
	.align		4
.L_20:
        /*0010*/ 	.word	index@($__internal_2_$__cuda_sm10x_tcgen05_guardrail_trap_unallocated_columns_being_dealloced)
        /*0014*/ 	.word	0x00000000


	//----- nvinfo : EIATTR_FRAME_SIZE
	.align		4
.L_21:
        /*0018*/ 	.byte	0x04, 0x11
        /*001a*/ 	.short	(.L_23 - .L_22)
	.align		4
.L_22:
        /*001c*/ 	.word	index@($__internal_1_$__cuda_sm10x_tcgen05_guardrail_trap_phase_invalid_during_alloc)
        /*0020*/ 	.word	0x00000000


	//----- nvinfo : EIATTR_FRAME_SIZE
	.align		4
.L_23:
        /*0024*/ 	.byte	0x04, 0x11
        /*0026*/ 	.short	(.L_25 - .L_24)
	.align		4
.L_24:
        /*0028*/ 	.word	index@($__internal_0_$__cuda_sm10x_tcgen05_guardrail_trap_col_being_dealloced_not_returned_by_alloc)
        /*002c*/ 	.word	0x00000000


	//----- nvinfo : EIATTR_FRAME_SIZE
	.align		4
.L_25:
        /*0030*/ 	.byte	0x04, 0x11
        /*0032*/ 	.short	(.L_27 - .L_26)
	.align		4
.L_26:
        /*0034*/ 	.word	index@(_ZN7cutlass13device_kernelINS_4gemm6kernel13GemmUniversalIN4cute5tupleIJiiiiEEENS1_10collective13CollectiveMmaINS1_35MainloopSm100TmaUmmaWarpSpecializedILi17ELi2ELi4ENS5_IJNS4_1CILi1EEENSA_ILi2EEESB_EEEEENS5_IJNSA_ILi128EEENSA_ILi64EEESG_EEENS_12float_e5m2_tENS5_IJlSB_lEEESI_SJ_NS4_8TiledMMAINS4_8MMA_AtomIJNS4_10MMA_TraitsINS4_19SM100_MMA_F8F6F4_SSEJSI_SI_fSF_SG_NS4_17integral_constantINS4_4UMMA5MajorELSQ_0EEESR_NSO_INSP_7ScaleInELSS_0EEEST_EEEEEENS4_6LayoutINS5_IJSB_SB_SB_EEENS5_IJNSA_ILi0EEESY_SY_EEEEENS5_IJNS4_10UnderscoreES11_S11_EEEEENS4_23SM90_TMA_LOAD_MULTICASTENS4_14ComposedLayoutINS4_7SwizzleILi2ELi4ELi3EEENS4_18smem_ptr_flag_bitsILi8EEENSW_INS5_IJNSA_ILi8EEESG_EEENS5_IJSG_SB_EEEEEEEvNS4_8identityENS4_13SM90_TMA_LOADES1E_vS1F_EENS_8epilogue10collective18CollectiveEpilogueINS1I_23Sm100TmaWarpSpecializedILi1ELi1ELi64ELb0ELb0EEEJSH_NS5_IJNSW_ISF_SB_EENSW_ISG_SB_EEEEESI_SJ_SI_SJ_NS1I_6fusion15FusionCallbacksIS1M_NS1Q_17LinearCombinationISI_fSI_fLNS_15FloatRoundStyleE2EEESH_S1P_JEEENS4_5SM1004TMEM4LOAD26SM100_TMEM_LOAD_32dp32b64xES1G_S1E_NS4_39AutoVectorizingCopyWithAssumedAlignmentILi128EEENS4_14SM90_TMA_STOREES1E_S21_S21_EEEvvEEEEvNT_6ParamsE)
        /*0038*/ 	.word	0x00000000


	//----- nvinfo : EIATTR_MIN_STACK_SIZE
	.align		4
.L_27:
        /*003c*/ 	.byte	0x04, 0x12
        /*003e*/ 	.short	(.L_29 - .L_28)
	.align		4
.L_28:
        /*0040*/ 	.word	index@(_ZN7cutlass13device_kernelINS_4gemm6kernel13GemmUniversalIN4cute5tupleIJiiiiEEENS1_10collective13CollectiveMmaINS1_35MainloopSm100TmaUmmaWarpSpecializedILi17ELi2ELi4ENS5_IJNS4_1CILi1EEENSA_ILi2EEESB_EEEEENS5_IJNSA_ILi128EEENSA_ILi64EEESG_EEENS_12float_e5m2_tENS5_IJlSB_lEEESI_SJ_NS4_8TiledMMAINS4_8MMA_AtomIJNS4_10MMA_TraitsINS4_19SM100_MMA_F8F6F4_SSEJSI_SI_fSF_SG_NS4_17integral_constantINS4_4UMMA5MajorELSQ_0EEESR_NSO_INSP_7ScaleInELSS_0EEEST_EEEEEENS4_6LayoutINS5_IJSB_SB_SB_EEENS5_IJNSA_ILi0EEESY_SY_EEEEENS5_IJNS4_10UnderscoreES11_S11_EEEEENS4_23SM90_TMA_LOAD_MULTICASTENS4_14ComposedLayoutINS4_7SwizzleILi2ELi4ELi3EEENS4_18smem_ptr_flag_bitsILi8EEENSW_INS5_IJNSA_ILi8EEESG_EEENS5_IJSG_SB_EEEEEEEvNS4_8identityENS4_13SM90_TMA_LOADES1E_vS1F_EENS_8epilogue10collective18CollectiveEpilogueINS1I_23Sm100TmaWarpSpecializedILi1ELi1ELi64ELb0ELb0EEEJSH_NS5_IJNSW_ISF_SB_EENSW_ISG_SB_EEEEESI_SJ_SI_SJ_NS1I_6fusion15FusionCallbacksIS1M_NS1Q_17LinearCombinationISI_fSI_fLNS_15FloatRoundStyleE2EEESH_S1P_JEEENS4_5SM1004TMEM4LOAD26SM100_TMEM_LOAD_32dp32b64xES1G_S1E_NS4_39AutoVectorizingCopyWithAssumedAlignmentILi128EEENS4_14SM90_TMA_STOREES1E_S21_S21_EEEvvEEEEvNT_6ParamsE)
        /*0044*/ 	.word	0x00000000
.L_29:


//--------------------- .nv.compat                --------------------------
	.section	.nv.compat,"",@"SHT_CUDA_COMPAT_INFO"
	.align	4
        /*0000*/ 	.byte	0x02, 0x09, 0x01, 0x00, 0x02, 0x02, 0x02, 0x00, 0x02, 0x05, 0x05, 0x00, 0x03, 0x07, 0x01, 0x01
        /*0010*/ 	.byte	0x02, 0x03, 0x01, 0x00, 0x02, 0x06, 0x01, 0x00, 0x04, 0x0b, 0x08, 0x00, 0x09, 0x00, 0x00, 0x00
        /*0020*/ 	.byte	0x00, 0x00, 0x00, 0x00


//--------------------- .nv.info._ZN7cutlass13device_kernelINS_4gemm6kernel13GemmUniversalIN4cute5tupleIJiiiiEEENS1_10collective13CollectiveMmaINS1_35MainloopSm100TmaUmmaWarpSpecializedILi17ELi2ELi4ENS5_IJNS4_1CILi1EEENSA_ILi2EEESB_EEEEENS5_IJNSA_ILi128EEENSA_ILi64EEESG_EEENS_12float_e5m2_tENS5_IJlSB_lEEESI_SJ_NS4_8TiledMMAINS4_8MMA_AtomIJNS4_10MMA_TraitsINS4_19SM100_MMA_F8F6F4_SSEJSI_SI_fSF_SG_NS4_17integral_constantINS4_4UMMA5MajorELSQ_0EEESR_NSO_INSP_7ScaleInELSS_0EEEST_EEEEEENS4_6LayoutINS5_IJSB_SB_SB_EEENS5_IJNSA_ILi0EEESY_SY_EEEEENS5_IJNS4_10UnderscoreES11_S11_EEEEENS4_23SM90_TMA_LOAD_MULTICASTENS4_14ComposedLayoutINS4_7SwizzleILi2ELi4ELi3EEENS4_18smem_ptr_flag_bitsILi8EEENSW_INS5_IJNSA_ILi8EEESG_EEENS5_IJSG_SB_EEEEEEEvNS4_8identityENS4_13SM90_TMA_LOADES1E_vS1F_EENS_8epilogue10collective18CollectiveEpilogueINS1I_23Sm100TmaWarpSpecializedILi1ELi1ELi64ELb0ELb0EEEJSH_NS5_IJNSW_ISF_SB_EENSW_ISG_SB_EEEEESI_SJ_SI_SJ_NS1I_6fusion15FusionCallbacksIS1M_NS1Q_17LinearCombinationISI_fSI_fLNS_15FloatRoundStyleE2EEESH_S1P_JEEENS4_5SM1004TMEM4LOAD26SM100_TMEM_LOAD_32dp32b64xES1G_S1E_NS4_39AutoVectorizingCopyWithAssumedAlignmentILi128EEENS4_14SM90_TMA_STOREES1E_S21_S21_EEEvvEEEEvNT_6ParamsE --------------------------
	.section	.nv.info._ZN7cutlass13device_kernelINS_4gemm6kernel13GemmUniversalIN4cute5tupleIJiiiiEEENS1_10collective13CollectiveMmaINS1_35MainloopSm100TmaUmmaWarpSpecializedILi17ELi2ELi4ENS5_IJNS4_1CILi1EEENSA_ILi2EEESB_EEEEENS5_IJNSA_ILi128EEENSA_ILi64EEESG_EEENS_12float_e5m2_tENS5_IJlSB_lEEESI_SJ_NS4_8TiledMMAINS4_8MMA_AtomIJNS4_10MMA_TraitsINS4_19SM100_MMA_F8F6F4_SSEJSI_SI_fSF_SG_NS4_17integral_constantINS4_4UMMA5MajorELSQ_0EEESR_NSO_INSP_7ScaleInELSS_0EEEST_EEEEEENS4_6LayoutINS5_IJSB_SB_SB_EEENS5_IJNSA_ILi0EEESY_SY_EEEEENS5_IJNS4_10UnderscoreES11_S11_EEEEENS4_23SM90_TMA_LOAD_MULTICASTENS4_14ComposedLayoutINS4_7SwizzleILi2ELi4ELi3EEENS4_18smem_ptr_flag_bitsILi8EEENSW_INS5_IJNSA_ILi8EEESG_EEENS5_IJSG_SB_EEEEEEEvNS4_8identityENS4_13SM90_TMA_LOADES1E_vS1F_EENS_8epilogue10collective18CollectiveEpilogueINS1I_23Sm100TmaWarpSpecializedILi1ELi1ELi64ELb0ELb0EEEJSH_NS5_IJNSW_ISF_SB_EENSW_ISG_SB_EEEEESI_SJ_SI_SJ_NS1I_6fusion15FusionCallbacksIS1M_NS1Q_17LinearCombinationISI_fSI_fLNS_15FloatRoundStyleE2EEESH_S1P_JEEENS4_5SM1004TMEM4LOAD26SM100_TMEM_LOAD_32dp32b64xES1G_S1E_NS4_39AutoVectorizingCopyWithAssumedAlignmentILi128EEENS4_14SM90_TMA_STOREES1E_S21_S21_EEEvvEEEEvNT_6ParamsE,"",@"SHT_CUDA_INFO"
	.sectionflags	@""
	.align	4


	//----- nvinfo : EIATTR_CUDA_API_VERSION
	.align		4
        /*0000*/ 	.byte	0x04, 0x37
        /*0002*/ 	.short	(.L_31 - .L_30)
.L_30:
        /*0004*/ 	.word	0x00000082


	//----- nvinfo : EIATTR_KPARAM_INFO
	.align		4
.L_31:
        /*0008*/ 	.byte	0x04, 0x17
        /*000a*/ 	.short	(.L_33 - .L_32)
.L_32:
        /*000c*/ 	.word	0x00000000
        /*0010*/ 	.short	0x0000
        /*0012*/ 	.short	0x0000
        /*0014*/ 	.byte	0x00, 0xf0, 0x01, 0x20


	//----- nvinfo : EIATTR_AT_ENTRY_FRAGMENTS
	.align		4
.L_33:
        /*0018*/ 	.byte	0x04, 0x4f
        /*001a*/ 	.short	(.L_35 - .L_34)


	//   ....[0]....
.L_34:
        /*001c*/ 	.word	0x00000006


	//----- nvinfo : EIATTR_RESERVED_SMEM_USED
	.align		4
.L_35:
        /*0020*/ 	.byte	0x01, 0x41
	.zero		2


	//----- nvinfo : EIATTR_SPARSE_MMA_MASK
	.align		4
        /*0024*/ 	.byte	0x03, 0x50
        /*0026*/ 	.short	0x0000


	//----- nvinfo : EIATTR_TCGEN05_1CTA_USED
	.align		4
        /*0028*/ 	.byte	0x01, 0x51
	.zero		2


	//----- nvinfo : EIATTR_MAXREG_COUNT
	.align		4
        /*002c*/ 	.byte	0x03, 0x1b
        /*002e*/ 	.short	0x00ff


	//----- nvinfo : EIATTR_NUM_BARRIERS
	.align		4
        /*0030*/ 	.byte	0x02, 0x4c
        /*0032*/ 	.byte	0x07
	.zero		1


	//----- nvinfo : EIATTR_EXTERNS
	.align		4
        /*0034*/ 	.byte	0x04, 0x0f
        /*0036*/ 	.short	(.L_37 - .L_36)


	//   ....[0]....
	.align		4
.L_36:
        /*0038*/ 	.word	index@(__assertfail)


	//----- nvinfo : EIATTR_MERCURY_ISA_VERSION
	.align		4
.L_37:
        /*003c*/ 	.byte	0x03, 0x5f
        /*003e*/ 	.short	0x0101


	//----- nvinfo : EIATTR_INT_WARP_WIDE_INSTR_OFFSETS
	.align		4
        /*0040*/ 	.byte	0x04, 0x31
        /*0042*/ 	.short	(.L_39 - .L_38)


	//   ....[0]....
.L_38:
        /*0044*/ 	.word	0x000043d0


	//   ....[1]....
        /*0048*/ 	.word	0x00004400


	//   ....[2]....
        /*004c*/ 	.word	0x00004420


	//   ....[3]....
        /*0050*/ 	.word	0x00004f50


	//   ....[4]....
        /*0054*/ 	.word	0x00005000


	//----- nvinfo : EIATTR_COOP_GROUP_MASK_REGIDS
	.align		4
.L_39:
        /*0058*/ 	.byte	0x04, 0x29
        /*005a*/ 	.short	(.L_41 - .L_40)


	//   ....[0]....
.L_40:
        /*005c*/ 	.word	0xffffffff


	//   ....[1]....
        /*0060*/ 	.word	0xffffffff


	//   ....[2]....
        /*0064*/ 	.word	0xffffffff


	//   ....[3]....
        /*0068*/ 	.word	0xffffffff


	//   ....[4]....
        /*006c*/ 	.word	0xffffffff


	//   ....[5]....
        /*0070*/ 	.word	0xffffffff


	//   ....[6]....
        /*0074*/ 	.word	0xffffffff


	//   ....[7]....
        /*0078*/ 	.word	0xffffffff


	//   ....[8]....
        /*007c*/ 	.word	0xffffffff


	//   ....[9]....
        /*0080*/ 	.word	0xffffffff


	//   ....[10]....
        /*0084*/ 	.word	0xffffffff


	//   ....[11]....
        /*0088*/ 	.word	0xffffffff


	//   ....[12]....
        /*008c*/ 	.word	0xffffffff


	//   ....[13]....
        /*0090*/ 	.word	0xffffffff


	//----- nvinfo : EIATTR_COOP_GROUP_INSTR_OFFSETS
	.align		4
.L_41:
        /*0094*/ 	.byte	0x04, 0x28
        /*0096*/ 	.short	(.L_43 - .L_42)


	//   ....[0]....
.L_42:
        /*0098*/ 	.word	0x00000080


	//   ....[1]....
        /*009c*/ 	.word	0x000004e0


	//   ....[2]....
        /*00a0*/ 	.word	0x00000860


	//   ....[3]....
        /*00a4*/ 	.word	0x000009a0


	//   ....[4]....
        /*00a8*/ 	.word	0x00000aa0


	//   ....[5]....
        /*00ac*/ 	.word	0x00000c10


	//   ....[6]....
        /*00b0*/ 	.word	0x00000db0


	//   ....[7]....
        /*00b4*/ 	.word	0x00000f60


	//   ....[8]....
        /*00b8*/ 	.word	0x00002110


	//   ....[9]....
        /*00bc*/ 	.word	0x00003700


	//   ....[10]....
        /*00c0*/ 	.word	0x00003910


	//   ....[11]....
        /*00c4*/ 	.word	0x00003940


	//   ....[12]....
        /*00c8*/ 	.word	0x000042b0


	//   ....[13]....
        /*00cc*/ 	.word	0x000044e0


	//----- nvinfo : EIATTR_VRC_CTA_INIT_COUNT
	.align		4
.L_43:
        /*00d0*/ 	.byte	0x02, 0x4a
        /*00d2*/ 	.byte	0x80
	.zero		1


	//----- nvinfo : EIATTR_SYSCALL_OFFSETS
	.align		4
        /*00d4*/ 	.byte	0x04, 0x46
        /*00d6*/ 	.short	(.L_45 - .L_44)


	//   ....[0]....
.L_44:
        /*00d8*/ 	.word	0x00005b40


	//   ....[1]....
        /*00dc*/ 	.word	0x00005c80


	//   ....[2]....
        /*00e0*/ 	.word	0x00006440


	//----- nvinfo : EIATTR_MBARRIER_INSTR_OFFSETS
	.align		4
.L_45:
        /*00e4*/ 	.byte	0x04, 0x39
        /*00e6*/ 	.short	(.L_47 - .L_46)


	//   ....[0]....
.L_46:
        /*00e8*/ 	.word	0x00000620
        /*00ec*/ 	.word	0x000000ff
        /*00f0*/ 	.word	0x00000000
        /*00f4*/ 	.short	0x0100
        /*00f6*/ 	.byte	0x04
	.zero		1


	//   ....[1]....
        /*00f8*/ 	.word	0x00000630
        /*00fc*/ 	.word	0x000000ff
        /*0100*/ 	.word	0x00000088
        /*0104*/ 	.short	0x0100
        /*0106*/ 	.byte	0x04
	.zero		1


	//   ....[2]....
        /*0108*/ 	.word	0x00000640
        /*010c*/ 	.word	0x000000ff
        /*0110*/ 	.word	0x00000008
        /*0114*/ 	.short	0x0100
        /*0116*/ 	.byte	0x04
	.zero		1


	//   ....[3]....
        /*0118*/ 	.word	0x00000650
        /*011c*/ 	.word	0x000000ff
        /*0120*/ 	.word	0x00000090
        /*0124*/ 	.short	0x0100
        /*0126*/ 	.byte	0x04
	.zero		1


	//   ....[4]....
        /*0128*/ 	.word	0x00000660
        /*012c*/ 	.word	0x000000ff
        /*0130*/ 	.word	0x00000010
        /*0134*/ 	.short	0x0100
        /*0136*/ 	.byte	0x04
	.zero		1


	//   ....[5]....
        /*0138*/ 	.word	0x00000670
        /*013c*/ 	.word	0x000000ff
        /*0140*/ 	.word	0x00000098
        /*0144*/ 	.short	0x0100
        /*0146*/ 	.byte	0x04
	.zero		1


	//   ....[6]....
        /*0148*/ 	.word	0x00000680
        /*014c*/ 	.word	0x000000ff
        /*0150*/ 	.word	0x00000018
        /*0154*/ 	.short	0x0100
        /*0156*/ 	.byte	0x04
	.zero		1


	//   ....[7]....
        /*0158*/ 	.word	0x00000690
        /*015c*/ 	.word	0x000000ff
        /*0160*/ 	.word	0x000000a0
        /*0164*/ 	.short	0x0100
        /*0166*/ 	.byte	0x04
	.zero		1


	//   ....[8]....
        /*0168*/ 	.word	0x000006a0
        /*016c*/ 	.word	0x000000ff
        /*0170*/ 	.word	0x00000020
        /*0174*/ 	.short	0x0100
        /*0176*/ 	.byte	0x04
	.zero		1


	//   ....[9]....
        /*0178*/ 	.word	0x000006b0
        /*017c*/ 	.word	0x000000ff
        /*0180*/ 	.word	0x000000a8
        /*0184*/ 	.short	0x0100
        /*0186*/ 	.byte	0x04
	.zero		1


	//   ....[10]....
        /*0188*/ 	.word	0x000006c0
        /*018c*/ 	.word	0x000000ff
        /*0190*/ 	.word	0x00000028
        /*0194*/ 	.short	0x0100
        /*0196*/ 	.byte	0x04
	.zero		1


	//   ....[11]....
        /*0198*/ 	.word	0x000006d0
        /*019c*/ 	.word	0x000000ff
        /*01a0*/ 	.word	0x000000b0
        /*01a4*/ 	.short	0x0100
        /*01a6*/ 	.byte	0x04
	.zero		1


	//   ....[12]....
        /*01a8*/ 	.word	0x000006e0
        /*01ac*/ 	.word	0x000000ff
        /*01b0*/ 	.word	0x00000030
        /*01b4*/ 	.short	0x0100
        /*01b6*/ 	.byte	0x04
	.zero		1


	//   ....[13]....
        /*01b8*/ 	.word	0x000006f0
        /*01bc*/ 	.word	0x000000ff
        /*01c0*/ 	.word	0x000000b8
        /*01c4*/ 	.short	0x0100
        /*01c6*/ 	.byte	0x04
	.zero		1


	//   ....[14]....
        /*01c8*/ 	.word	0x00000700
        /*01cc*/ 	.word	0x000000ff
        /*01d0*/ 	.word	0x00000038
        /*01d4*/ 	.short	0x0100
        /*01d6*/ 	.byte	0x04
	.zero		1


	//   ....[15]....
        /*01d8*/ 	.word	0x00000710
        /*01dc*/ 	.word	0x000000ff
        /*01e0*/ 	.word	0x000000c0
        /*01e4*/ 	.short	0x0100
        /*01e6*/ 	.byte	0x04
	.zero		1


	//   ....[16]....
        /*01e8*/ 	.word	0x00000720
        /*01ec*/ 	.word	0x000000ff
        /*01f0*/ 	.word	0x00000040
        /*01f4*/ 	.short	0x0100
        /*01f6*/ 	.byte	0x04
	.zero		1


	//   ....[17]....
        /*01f8*/ 	.word	0x00000730
        /*01fc*/ 	.word	0x000000ff
        /*0200*/ 	.word	0x000000c8
        /*0204*/ 	.short	0x0100
        /*0206*/ 	.byte	0x04
	.zero		1


	//   ....[18]....
        /*0208*/ 	.word	0x00000740
        /*020c*/ 	.word	0x000000ff
        /*0210*/ 	.word	0x00000048
        /*0214*/ 	.short	0x0100
        /*0216*/ 	.byte	0x04
	.zero		1


	//   ....[19]....
        /*0218*/ 	.word	0x00000750
        /*021c*/ 	.word	0x000000ff
        /*0220*/ 	.word	0x000000d0
        /*0224*/ 	.short	0x0100
        /*0226*/ 	.byte	0x04
	.zero		1


	//   ....[20]....
        /*0228*/ 	.word	0x00000760
        /*022c*/ 	.word	0x000000ff
        /*0230*/ 	.word	0x00000050
        /*0234*/ 	.short	0x0100
        /*0236*/ 	.byte	0x04
	.zero		1


	//   ....[21]....
        /*0238*/ 	.word	0x00000770
        /*023c*/ 	.word	0x000000ff
        /*0240*/ 	.word	0x000000d8
        /*0244*/ 	.short	0x0100
        /*0246*/ 	.byte	0x04
	.zero		1


	//   ....[22]....
        /*0248*/ 	.word	0x00000780
        /*024c*/ 	.word	0x000000ff
        /*0250*/ 	.word	0x00000058
        /*0254*/ 	.short	0x0100
        /*0256*/ 	.byte	0x04
	.zero		1


	//   ....[23]....
        /*0258*/ 	.word	0x00000790
        /*025c*/ 	.word	0x000000ff
        /*0260*/ 	.word	0x000000e0
        /*0264*/ 	.short	0x0100
        /*0266*/ 	.byte	0x04
	.zero		1


	//   ....[24]....
        /*0268*/ 	.word	0x000007a0
        /*026c*/ 	.word	0x000000ff
        /*0270*/ 	.word	0x00000060
        /*0274*/ 	.short	0x0100
        /*0276*/ 	.byte	0x04
	.zero		1


	//   ....[25]....
        /*0278*/ 	.word	0x000007b0
        /*027c*/ 	.word	0x000000ff
        /*0280*/ 	.word	0x000000e8
        /*0284*/ 	.short	0x0100
        /*0286*/ 	.byte	0x04
	.zero		1


	//   ....[26]....
        /*0288*/ 	.word	0x000007c0
        /*028c*/ 	.word	0x000000ff
        /*0290*/ 	.word	0x00000068
        /*0294*/ 	.short	0x0100
        /*0296*/ 	.byte	0x04
	.zero		1


	//   ....[27]....
        /*0298*/ 	.word	0x000007d0
        /*029c*/ 	.word	0x000000ff
        /*02a0*/ 	.word	0x000000f0
        /*02a4*/ 	.short	0x0100
        /*02a6*/ 	.byte	0x04
	.zero		1


	//   ....[28]....
        /*02a8*/ 	.word	0x000007e0
        /*02ac*/ 	.word	0x000000ff
        /*02b0*/ 	.word	0x00000070
        /*02b4*/ 	.short	0x0100
        /*02b6*/ 	.byte	0x04
	.zero		1


	//   ....[29]....
        /*02b8*/ 	.word	0x000007f0
        /*02bc*/ 	.word	0x000000ff
        /*02c0*/ 	.word	0x000000f8
        /*02c4*/ 	.short	0x0100
        /*02c6*/ 	.byte	0x04
	.zero		1


	//   ....[30]....
        /*02c8*/ 	.word	0x00000800
        /*02cc*/ 	.word	0x000000ff
        /*02d0*/ 	.word	0x00000078
        /*02d4*/ 	.short	0x0100
        /*02d6*/ 	.byte	0x04
	.zero		1


	//   ....[31]....
        /*02d8*/ 	.word	0x00000810
        /*02dc*/ 	.word	0x000000ff
        /*02e0*/ 	.word	0x00000100
        /*02e4*/ 	.short	0x0100
        /*02e6*/ 	.byte	0x04
	.zero		1


	//   ....[32]....
        /*02e8*/ 	.word	0x00000820
        /*02ec*/ 	.word	0x000000ff
        /*02f0*/ 	.word	0x00000080
        /*02f4*/ 	.short	0x0100
        /*02f6*/ 	.byte	0x04
	.zero		1


	//   ....[33]....
        /*02f8*/ 	.word	0x00000830
        /*02fc*/ 	.word	0x000000ff
        /*0300*/ 	.word	0x00000108
        /*0304*/ 	.short	0x0100
        /*0306*/ 	.byte	0x04
	.zero		1


	//   ....[34]....
        /*0308*/ 	.word	0x00000970
        /*030c*/ 	.word	0x000000ff
        /*0310*/ 	.word	0x00000110
        /*0314*/ 	.short	0x0100
        /*0316*/ 	.byte	0x04
	.zero		1


	//   ....[35]....
        /*0318*/ 	.word	0x00000980
        /*031c*/ 	.word	0x000000ff
        /*0320*/ 	.word	0x00000118
        /*0324*/ 	.short	0x0100
        /*0326*/ 	.byte	0x04
	.zero		1


	//   ....[36]....
        /*0328*/ 	.word	0x00000a70
        /*032c*/ 	.word	0x000000ff
        /*0330*/ 	.word	0x00000120
        /*0334*/ 	.short	0x0100
        /*0336*/ 	.byte	0x06
	.zero		1


	//   ....[37]....
        /*0338*/ 	.word	0x00000a80
        /*033c*/ 	.word	0x000000ff
        /*0340*/ 	.word	0x00000128
        /*0344*/ 	.short	0x0100
        /*0346*/ 	.byte	0x06
	.zero		1


	//   ....[38]....
        /*0348*/ 	.word	0x00000bc0
        /*034c*/ 	.word	0x000000ff
        /*0350*/ 	.word	0x00000130
        /*0354*/ 	.short	0x0100
        /*0356*/ 	.byte	0x06
	.zero		1


	//   ....[39]....
        /*0358*/ 	.word	0x00000bd0
        /*035c*/ 	.word	0x000000ff
        /*0360*/ 	.word	0x00000140
        /*0364*/ 	.short	0x0100
        /*0366*/ 	.byte	0x06
	.zero		1


	//   ....[40]....
        /*0368*/ 	.word	0x00000be0
        /*036c*/ 	.word	0x000000ff
        /*0370*/ 	.word	0x00000138
        /*0374*/ 	.short	0x0100
        /*0376*/ 	.byte	0x06
	.zero		1


	//   ....[41]....
        /*0378*/ 	.word	0x00000bf0
        /*037c*/ 	.word	0x000000ff
        /*0380*/ 	.word	0x00000148
        /*0384*/ 	.short	0x0100
        /*0386*/ 	.byte	0x06
	.zero		1


	//   ....[42]....
        /*0388*/ 	.word	0x00000d20
        /*038c*/ 	.word	0x000000ff
        /*0390*/ 	.word	0x00000150
        /*0394*/ 	.short	0x0100
        /*0396*/ 	.byte	0x04
	.zero		1


	//   ....[43]....
        /*0398*/ 	.word	0x00000d30
        /*039c*/ 	.word	0x000000ff
        /*03a0*/ 	.word	0x00000170
        /*03a4*/ 	.short	0x0100
        /*03a6*/ 	.byte	0x04
	.zero		1


	//   ....[44]....
        /*03a8*/ 	.word	0x00000d40
        /*03ac*/ 	.word	0x000000ff
        /*03b0*/ 	.word	0x00000158
        /*03b4*/ 	.short	0x0100
        /*03b6*/ 	.byte	0x04
	.zero		1


	//   ....[45]....
        /*03b8*/ 	.word	0x00000d50
        /*03bc*/ 	.word	0x000000ff
        /*03c0*/ 	.word	0x00000178
        /*03c4*/ 	.short	0x0100
        /*03c6*/ 	.byte	0x04
	.zero		1


	//   ....[46]....
        /*03c8*/ 	.word	0x00000d60
        /*03cc*/ 	.word	0x000000ff
        /*03d0*/ 	.word	0x00000160
        /*03d4*/ 	.short	0x0100
        /*03d6*/ 	.byte	0x04
	.zero		1


	//   ....[47]....
        /*03d8*/ 	.word	0x00000d70
        /*03dc*/ 	.word	0x000000ff
        /*03e0*/ 	.word	0x00000180
        /*03e4*/ 	.short	0x0100
        /*03e6*/ 	.byte	0x04
	.zero		1


	//   ....[48]....
        /*03e8*/ 	.word	0x00000d80
        /*03ec*/ 	.word	0x000000ff
        /*03f0*/ 	.word	0x00000168
        /*03f4*/ 	.short	0x0100
        /*03f6*/ 	.byte	0x04
	.zero		1


	//   ....[49]....
        /*03f8*/ 	.word	0x00000d90
        /*03fc*/ 	.word	0x000000ff
        /*0400*/ 	.word	0x00000188
        /*0404*/ 	.short	0x0100
        /*0406*/ 	.byte	0x04
	.zero		1


	//   ....[50]....
        /*0408*/ 	.word	0x00000e80
        /*040c*/ 	.word	0x000000ff
        /*0410*/ 	.word	0x00000190
        /*0414*/ 	.short	0x0100
        /*0416*/ 	.byte	0x04
	.zero		1


	//   ....[51]....
        /*0418*/ 	.word	0x00000e90
        /*041c*/ 	.word	0x000000ff
        /*0420*/ 	.word	0x000001a0
        /*0424*/ 	.short	0x0100
        /*0426*/ 	.byte	0x04
	.zero		1


	//   ....[52]....
        /*0428*/ 	.word	0x00000ea0
        /*042c*/ 	.word	0x000000ff
        /*0430*/ 	.word	0x00000198
        /*0434*/ 	.short	0x0100
        /*0436*/ 	.byte	0x04
	.zero		1


	//   ....[53]....
        /*0438*/ 	.word	0x00000eb0
        /*043c*/ 	.word	0x000000ff
        /*0440*/ 	.word	0x000001a8
        /*0444*/ 	.short	0x0100
        /*0446*/ 	.byte	0x04
	.zero		1


	//   ....[54]....
        /*0448*/ 	.word	0x000019c0
        /*044c*/ 	.word	0x00000000
        /*0450*/ 	.word	0x000001a0
        /*0454*/ 	.short	0x010a
        /*0456*/ 	.byte	0xff
	.zero		1


	//   ....[55]....
        /*0458*/ 	.word	0x000019f0
        /*045c*/ 	.word	0x00000000
        /*0460*/ 	.word	0x00000190
        /*0464*/ 	.short	0x0101
        /*0466*/ 	.byte	0xff
	.zero		1


	//   ....[56]....
        /*0468*/ 	.word	0x00001aa0
        /*046c*/ 	.word	0x000000ff
        /*0470*/ 	.word	0x00000088
        /*0474*/ 	.short	0x010a
        /*0476*/ 	.byte	0x04
	.zero		1


	//   ....[57]....
        /*0478*/ 	.word	0x00001b20
        /*047c*/ 	.word	0x000000ff
        /*0480*/ 	.word	0x00000088
        /*0484*/ 	.short	0x010a
        /*0486*/ 	.byte	0x21
	.zero		1


	//   ....[58]....
        /*0488*/ 	.word	0x00001cb0
        /*048c*/ 	.word	0x000000ff
        /*0490*/ 	.word	0x00000088
        /*0494*/ 	.short	0x010a
        /*0496*/ 	.byte	0x08
	.zero		1


	//   ....[59]....
        /*0498*/ 	.word	0x00001dd0
        /*049c*/ 	.word	0x000000ff
        /*04a0*/ 	.word	0x00000128
        /*04a4*/ 	.short	0x0101
        /*04a6*/ 	.byte	0x07
	.zero		1


	//   ....[60]....
        /*04a8*/ 	.word	0x00001df0
        /*04ac*/ 	.word	0x000000ff
        /*04b0*/ 	.word	0x00000088
        /*04b4*/ 	.short	0x010a
        /*04b6*/ 	.byte	0x04
	.zero		1


	//   ....[61]....
        /*04b8*/ 	.word	0x00001e70
        /*04bc*/ 	.word	0x000000ff
        /*04c0*/ 	.word	0x00000088
        /*04c4*/ 	.short	0x010a
        /*04c6*/ 	.byte	0x11
	.zero		1


	//   ....[62]....
        /*04c8*/ 	.word	0x00002000
        /*04cc*/ 	.word	0x000000ff
        /*04d0*/ 	.word	0x00000088
        /*04d4*/ 	.short	0x010a
        /*04d6*/ 	.byte	0x06
	.zero		1


	//   ....[63]....
        /*04d8*/ 	.word	0x00002140
        /*04dc*/ 	.word	0x00000003
        /*04e0*/ 	.word	0x00000130
        /*04e4*/ 	.short	0x010a
        /*04e6*/ 	.byte	0xff
	.zero		1


	//   ....[64]....
        /*04e8*/ 	.word	0x00002290
        /*04ec*/ 	.word	0x00000000
        /*04f0*/ 	.word	0x00000000
        /*04f4*/ 	.short	0x0101
        /*04f6*/ 	.byte	0xff
	.zero		1


	//   ....[65]....
        /*04f8*/ 	.word	0x00002830
        /*04fc*/ 	.word	0x000000ff
        /*0500*/ 	.word	0x00000000
        /*0504*/ 	.short	0x010a
        /*0506*/ 	.byte	0x04
	.zero		1


	//   ....[66]....
        /*0508*/ 	.word	0x000028c0
        /*050c*/ 	.word	0x000000ff
        /*0510*/ 	.word	0x00000000
        /*0514*/ 	.short	0x010a
        /*0516*/ 	.byte	0x05
	.zero		1


	//   ....[67]....
        /*0518*/ 	.word	0x00002950
        /*051c*/ 	.word	0x000000ff
        /*0520*/ 	.word	0x00000000
        /*0524*/ 	.short	0x010a
        /*0526*/ 	.byte	0x05
	.zero		1


	//   ....[68]....
        /*0528*/ 	.word	0x000029e0
        /*052c*/ 	.word	0x000000ff
        /*0530*/ 	.word	0x00000000
        /*0534*/ 	.short	0x010a
        /*0536*/ 	.byte	0x05
	.zero		1


	//   ....[69]....
        /*0538*/ 	.word	0x00002a70
        /*053c*/ 	.word	0x000000ff
        /*0540*/ 	.word	0x00000000
        /*0544*/ 	.short	0x010a
        /*0546*/ 	.byte	0x05
	.zero		1


	//   ....[70]....
        /*0548*/ 	.word	0x00002b00
        /*054c*/ 	.word	0x000000ff
        /*0550*/ 	.word	0x00000000
        /*0554*/ 	.short	0x010a
        /*0556*/ 	.byte	0x05
	.zero		1


	//   ....[71]....
        /*0558*/ 	.word	0x00002b90
        /*055c*/ 	.word	0x000000ff
        /*0560*/ 	.word	0x00000000
        /*0564*/ 	.short	0x010a
        /*0566*/ 	.byte	0x05
	.zero		1


	//   ....[72]....
        /*0568*/ 	.word	0x00002c20
        /*056c*/ 	.word	0x000000ff
        /*0570*/ 	.word	0x00000000
        /*0574*/ 	.short	0x010a
        /*0576*/ 	.byte	0x05
	.zero		1


	//   ....[73]....
        /*0578*/ 	.word	0x00002cb0
        /*057c*/ 	.word	0x000000ff
        /*0580*/ 	.word	0x00000000
        /*0584*/ 	.short	0x010a
        /*0586*/ 	.byte	0x05
	.zero		1


	//   ....[74]....
        /*0588*/ 	.word	0x00002d40
        /*058c*/ 	.word	0x000000ff
        /*0590*/ 	.word	0x00000000
        /*0594*/ 	.short	0x010a
        /*0596*/ 	.byte	0x05
	.zero		1


	//   ....[75]....
        /*0598*/ 	.word	0x00002dd0
        /*059c*/ 	.word	0x000000ff
        /*05a0*/ 	.word	0x00000000
        /*05a4*/ 	.short	0x010a
        /*05a6*/ 	.byte	0x05
	.zero		1


	//   ....[76]....
        /*05a8*/ 	.word	0x00002e60
        /*05ac*/ 	.word	0x000000ff
        /*05b0*/ 	.word	0x00000000
        /*05b4*/ 	.short	0x010a
        /*05b6*/ 	.byte	0x05
	.zero		1


	//   ....[77]....
        /*05b8*/ 	.word	0x00002ef0
        /*05bc*/ 	.word	0x000000ff
        /*05c0*/ 	.word	0x00000000
        /*05c4*/ 	.short	0x010a
        /*05c6*/ 	.byte	0x05
	.zero		1


	//   ....[78]....
        /*05c8*/ 	.word	0x00002f80
        /*05cc*/ 	.word	0x000000ff
        /*05d0*/ 	.word	0x00000000
        /*05d4*/ 	.short	0x010a
        /*05d6*/ 	.byte	0x05
	.zero		1


	//   ....[79]....
        /*05d8*/ 	.word	0x00003010
        /*05dc*/ 	.word	0x000000ff
        /*05e0*/ 	.word	0x00000000
        /*05e4*/ 	.short	0x010a
        /*05e6*/ 	.byte	0x05
	.zero		1


	//   ....[80]....
        /*05e8*/ 	.word	0x000030a0
        /*05ec*/ 	.word	0x000000ff
        /*05f0*/ 	.word	0x00000000
        /*05f4*/ 	.short	0x010a
        /*05f6*/ 	.byte	0x05
	.zero		1


	//   ....[81]....
        /*05f8*/ 	.word	0x00003140
        /*05fc*/ 	.word	0x00000000
        /*0600*/ 	.word	0x00000000
        /*0604*/ 	.short	0x010a
        /*0606*/ 	.byte	0xff
	.zero		1


	//   ....[82]....
        /*0608*/ 	.word	0x00003260
        /*060c*/ 	.word	0x00000002
        /*0610*/ 	.word	0x00000190
        /*0614*/ 	.short	0x010a
        /*0616*/ 	.byte	0xff
	.zero		1


	//   ....[83]....
        /*0618*/ 	.word	0x000032d0
        /*061c*/ 	.word	0x00000002
        /*0620*/ 	.word	0x00000000
        /*0624*/ 	.short	0x0101
        /*0626*/ 	.byte	0xff
	.zero		1


	//   ....[84]....
        /*0628*/ 	.word	0x000032f0
        /*062c*/ 	.word	0x000000ff
        /*0630*/ 	.word	0x00000140
        /*0634*/ 	.short	0x010a
        /*0636*/ 	.byte	0x04
	.zero		1


	//   ....[85]....
        /*0638*/ 	.word	0x00003410
        /*063c*/ 	.word	0x00000002
        /*0640*/ 	.word	0x00000130
        /*0644*/ 	.short	0x010a
        /*0646*/ 	.byte	0xff
	.zero		1


	//   ....[86]....
        /*0648*/ 	.word	0x00003510
        /*064c*/ 	.word	0x00000002
        /*0650*/ 	.word	0x00000000
        /*0654*/ 	.short	0x0101
        /*0656*/ 	.byte	0xff
	.zero		1


	//   ....[87]....
        /*0658*/ 	.word	0x000035a0
        /*065c*/ 	.word	0x000000ff
        /*0660*/ 	.word	0x00000140
        /*0664*/ 	.short	0x0106
        /*0666*/ 	.byte	0x04
	.zero		1


	//   ....[88]....
        /*0668*/ 	.word	0x000035c0
        /*066c*/ 	.word	0x000000ff
        /*0670*/ 	.word	0x00000140
        /*0674*/ 	.short	0x010a
        /*0676*/ 	.byte	0x04
	.zero		1


	//   ....[89]....
        /*0678*/ 	.word	0x00003650
        /*067c*/ 	.word	0x000000ff
        /*0680*/ 	.word	0x00000140
        /*0684*/ 	.short	0x0106
        /*0686*/ 	.byte	0x07
	.zero		1


	//   ....[90]....
        /*0688*/ 	.word	0x00003690
        /*068c*/ 	.word	0x00000000
        /*0690*/ 	.word	0x00000140
        /*0694*/ 	.short	0x010a
        /*0696*/ 	.byte	0xff
	.zero		1


	//   ....[91]....
        /*0698*/ 	.word	0x00003ba0
        /*069c*/ 	.word	0x00000000
        /*06a0*/ 	.word	0x00000130
        /*06a4*/ 	.short	0x010a
        /*06a6*/ 	.byte	0xff
	.zero		1


	//   ....[92]....
        /*06a8*/ 	.word	0x00003cb0
        /*06ac*/ 	.word	0x00000003
        /*06b0*/ 	.word	0x00000000
        /*06b4*/ 	.short	0x0101
        /*06b6*/ 	.byte	0xff
	.zero		1


	//   ....[93]....
        /*06b8*/ 	.word	0x00003cc0
        /*06bc*/ 	.word	0x000000ff
        /*06c0*/ 	.word	0x00000000
        /*06c4*/ 	.short	0x010a
        /*06c6*/ 	.byte	0x04
	.zero		1


	//   ....[94]....
        /*06c8*/ 	.word	0x00003ce0
        /*06cc*/ 	.word	0x000000ff
        /*06d0*/ 	.word	0x00000170
        /*06d4*/ 	.short	0x010a
        /*06d6*/ 	.byte	0x16
	.zero		1


	//   ....[95]....
        /*06d8*/ 	.word	0x00003db0
        /*06dc*/ 	.word	0x000000ff
        /*06e0*/ 	.word	0x00000000
        /*06e4*/ 	.short	0x010a
        /*06e6*/ 	.byte	0x05
	.zero		1


	//   ....[96]....
        /*06e8*/ 	.word	0x00003ef0
        /*06ec*/ 	.word	0x000000ff
        /*06f0*/ 	.word	0x00000000
        /*06f4*/ 	.short	0x010a
        /*06f6*/ 	.byte	0x04
	.zero		1


	//   ....[97]....
        /*06f8*/ 	.word	0x000040e0
        /*06fc*/ 	.word	0x000000ff
        /*0700*/ 	.word	0x00000000
        /*0704*/ 	.short	0x010a
        /*0706*/ 	.byte	0x04
	.zero		1


	//   ....[98]....
        /*0708*/ 	.word	0x00004170
        /*070c*/ 	.word	0x000000ff
        /*0710*/ 	.word	0x00000000
        /*0714*/ 	.short	0x010a
        /*0716*/ 	.byte	0x05
	.zero		1


	//   ....[99]....
        /*0718*/ 	.word	0x00004200
        /*071c*/ 	.word	0x000000ff
        /*0720*/ 	.word	0x00000000
        /*0724*/ 	.short	0x010a
        /*0726*/ 	.byte	0x05
	.zero		1


	//   ....[100]....
        /*0728*/ 	.word	0x00004290
        /*072c*/ 	.word	0x000000ff
        /*0730*/ 	.word	0x00000000
        /*0734*/ 	.short	0x010a
        /*0736*/ 	.byte	0x04
	.zero		1


	//   ....[101]....
        /*0738*/ 	.word	0x00004730
        /*073c*/ 	.word	0x00000007
        /*0740*/ 	.word	0x00000130
        /*0744*/ 	.short	0x010a
        /*0746*/ 	.byte	0xff
	.zero		1


	//   ....[102]....
        /*0748*/ 	.word	0x000048a0
        /*074c*/ 	.word	0x00000000
        /*0750*/ 	.word	0x00000000
        /*0754*/ 	.short	0x0101
        /*0756*/ 	.byte	0xff
	.zero		1


	//   ....[103]....
        /*0758*/ 	.word	0x00004d10
        /*075c*/ 	.word	0x000000ff
        /*0760*/ 	.word	0x00000128
        /*0764*/ 	.short	0x010a
        /*0766*/ 	.byte	0x11
	.zero		1


	//   ....[104]....
        /*0768*/ 	.word	0x00004e90
        /*076c*/ 	.word	0x000000ff
        /*0770*/ 	.word	0x00000118
        /*0774*/ 	.short	0x010a
        /*0776*/ 	.byte	0x11
	.zero		1


	//   ....[105]....
        /*0778*/ 	.word	0x000050a0
        /*077c*/ 	.word	0x000000ff
        /*0780*/ 	.word	0x00000110
        /*0784*/ 	.short	0x010b
        /*0786*/ 	.byte	0x11
	.zero		1


	//   ....[106]....
        /*0788*/ 	.word	0x000050b0
        /*078c*/ 	.word	0x000000ff
        /*0790*/ 	.word	0x00000000
        /*0794*/ 	.short	0x0101
        /*0796*/ 	.byte	0x1b
	.zero		1


	//   ....[107]....
        /*0798*/ 	.word	0x000050f0
        /*079c*/ 	.word	0x00000000
        /*07a0*/ 	.word	0x00000118
        /*07a4*/ 	.short	0x010a
        /*07a6*/ 	.byte	0xff
	.zero		1


	//   ....[108]....
        /*07a8*/ 	.word	0x00005400
        /*07ac*/ 	.word	0x00000003
        /*07b0*/ 	.word	0x00000130
        /*07b4*/ 	.short	0x010a
        /*07b6*/ 	.byte	0xff
	.zero		1


	//   ....[109]....
        /*07b8*/ 	.word	0x00005580
        /*07bc*/ 	.word	0x00000000
        /*07c0*/ 	.word	0x00000000
        /*07c4*/ 	.short	0x0101
        /*07c6*/ 	.byte	0xff
	.zero		1


	//   ....[110]....
        /*07c8*/ 	.word	0x00006020
        /*07cc*/ 	.word	0x000000ff
        /*07d0*/ 	.word	0x00000110
        /*07d4*/ 	.short	0x010a
        /*07d6*/ 	.byte	0x2c
	.zero		1


	//   ....[111]....
        /*07d8*/ 	.word	0x00006030
        /*07dc*/ 	.word	0x00000016
        /*07e0*/ 	.word	0x00000150
        /*07e4*/ 	.short	0x010a
        /*07e6*/ 	.byte	0xff
	.zero		1


	//   ....[112]....
        /*07e8*/ 	.word	0x000061c0
        /*07ec*/ 	.word	0x000000ff
        /*07f0*/ 	.word	0x00000110
        /*07f4*/ 	.short	0x010a
        /*07f6*/ 	.byte	0x2c
	.zero		1


	//   ....[113]....
        /*07f8*/ 	.word	0x000062c0
        /*07fc*/ 	.word	0x000000ff
        /*0800*/ 	.word	0x00000000
        /*0804*/ 	.short	0x0101
        /*0806*/ 	.byte	0x04
	.zero		1


	//   ....[114]....
        /*0808*/ 	.word	0x00006320
        /*080c*/ 	.word	0x00000016
        /*0810*/ 	.word	0x00000150
        /*0814*/ 	.short	0x010a
        /*0816*/ 	.byte	0xff
	.zero		1


	//   ....[115]....
        /*0818*/ 	.word	0x00006980
        /*081c*/ 	.word	0x000000ff
        /*0820*/ 	.word	0x00000000
        /*0824*/ 	.short	0x0101
        /*0826*/ 	.byte	0x04
	.zero		1


	//   ....[116]....
        /*0828*/ 	.word	0x00007780
        /*082c*/ 	.word	0x00000000
        /*0830*/ 	.word	0x000001a0
        /*0834*/ 	.short	0x010a
        /*0836*/ 	.byte	0xff
	.zero		1


	//   ....[117]....
        /*0838*/ 	.word	0x000077e0
        /*083c*/ 	.word	0x00000000
        /*0840*/ 	.word	0x00000088
        /*0844*/ 	.short	0x010a
        /*0846*/ 	.byte	0xff
	.zero		1


	//   ....[118]....
        /*0848*/ 	.word	0x00007840
        /*084c*/ 	.word	0x00000000
        /*0850*/ 	.word	0x00000088
        /*0854*/ 	.short	0x010a
        /*0856*/ 	.byte	0xff
	.zero		1


	//   ....[119]....
        /*0858*/ 	.word	0x00007890
        /*085c*/ 	.word	0x00000003
        /*0860*/ 	.word	0x00000130
        /*0864*/ 	.short	0x010a
        /*0866*/ 	.byte	0xff
	.zero		1


	//   ....[120]....
        /*0868*/ 	.word	0x000078f0
        /*086c*/ 	.word	0x00000000
        /*0870*/ 	.word	0x00000000
        /*0874*/ 	.short	0x010a
        /*0876*/ 	.byte	0xff
	.zero		1


	//   ....[121]....
        /*0878*/ 	.word	0x00007950
        /*087c*/ 	.word	0x00000000
        /*0880*/ 	.word	0x00000000
        /*0884*/ 	.short	0x010a
        /*0886*/ 	.byte	0xff
	.zero		1


	//   ....[122]....
        /*0888*/ 	.word	0x000079b0
        /*088c*/ 	.word	0x00000000
        /*0890*/ 	.word	0x00000000
        /*0894*/ 	.short	0x010a
        /*0896*/ 	.byte	0xff
	.zero		1


	//   ....[123]....
        /*0898*/ 	.word	0x00007a10
        /*089c*/ 	.word	0x00000000
        /*08a0*/ 	.word	0x00000000
        /*08a4*/ 	.short	0x010a
        /*08a6*/ 	.byte	0xff
	.zero		1


	//   ....[124]....
        /*08a8*/ 	.word	0x00007a70
        /*08ac*/ 	.word	0x00000000
        /*08b0*/ 	.word	0x00000000
        /*08b4*/ 	.short	0x010a
        /*08b6*/ 	.byte	0xff
	.zero		1


	//   ....[125]....
        /*08b8*/ 	.word	0x00007ad0
        /*08bc*/ 	.word	0x00000000
        /*08c0*/ 	.word	0x00000000
        /*08c4*/ 	.short	0x010a
        /*08c6*/ 	.byte	0xff
	.zero		1


	//   ....[126]....
        /*08c8*/ 	.word	0x00007b30
        /*08cc*/ 	.word	0x00000000
        /*08d0*/ 	.word	0x00000000
        /*08d4*/ 	.short	0x010a
        /*08d6*/ 	.byte	0xff
	.zero		1


	//   ....[127]....
        /*08d8*/ 	.word	0x00007b90
        /*08dc*/ 	.word	0x00000000
        /*08e0*/ 	.word	0x00000000
        /*08e4*/ 	.short	0x010a
        /*08e6*/ 	.byte	0xff
	.zero		1


	//   ....[128]....
        /*08e8*/ 	.word	0x00007bf0
        /*08ec*/ 	.word	0x00000000
        /*08f0*/ 	.word	0x00000000
        /*08f4*/ 	.short	0x010a
        /*08f6*/ 	.byte	0xff
	.zero		1


	//   ....[129]....
        /*08f8*/ 	.word	0x00007c50
        /*08fc*/ 	.word	0x00000000
        /*0900*/ 	.word	0x00000000
        /*0904*/ 	.short	0x010a
        /*0906*/ 	.byte	0xff
	.zero		1


	//   ....[130]....
        /*0908*/ 	.word	0x00007cb0
        /*090c*/ 	.word	0x00000000
        /*0910*/ 	.word	0x00000000
        /*0914*/ 	.short	0x010a
        /*0916*/ 	.byte	0xff
	.zero		1


	//   ....[131]....
        /*0918*/ 	.word	0x00007d10
        /*091c*/ 	.word	0x00000000
        /*0920*/ 	.word	0x00000000
        /*0924*/ 	.short	0x010a
        /*0926*/ 	.byte	0xff
	.zero		1


	//   ....[132]....
        /*0928*/ 	.word	0x00007d70
        /*092c*/ 	.word	0x00000000
        /*0930*/ 	.word	0x00000000
        /*0934*/ 	.short	0x010a
        /*0936*/ 	.byte	0xff
	.zero		1


	//   ....[133]....
        /*0938*/ 	.word	0x00007dd0
        /*093c*/ 	.word	0x00000000
        /*0940*/ 	.word	0x00000000
        /*0944*/ 	.short	0x010a
        /*0946*/ 	.byte	0xff
	.zero		1


	//   ....[134]....
        /*0948*/ 	.word	0x00007e30
        /*094c*/ 	.word	0x00000000
        /*0950*/ 	.word	0x00000000
        /*0954*/ 	.short	0x010a
        /*0956*/ 	.byte	0xff
	.zero		1


	//   ....[135]....
        /*0958*/ 	.word	0x00007e90
        /*095c*/ 	.word	0x00000000
        /*0960*/ 	.word	0x00000000
        /*0964*/ 	.short	0x010a
        /*0966*/ 	.byte	0xff
	.zero		1


	//   ....[136]....
        /*0968*/ 	.word	0x00007ee0
        /*096c*/ 	.word	0x00000002
        /*0970*/ 	.word	0x00000190
        /*0974*/ 	.short	0x010a
        /*0976*/ 	.byte	0xff
	.zero		1


	//   ....[137]....
        /*0978*/ 	.word	0x00007f40
        /*097c*/ 	.word	0x00000002
        /*0980*/ 	.word	0x00000140
        /*0984*/ 	.short	0x010a
        /*0986*/ 	.byte	0xff
	.zero		1


	//   ....[138]....
        /*0988*/ 	.word	0x00007f90
        /*098c*/ 	.word	0x00000002
        /*0990*/ 	.word	0x00000130
        /*0994*/ 	.short	0x010a
        /*0996*/ 	.byte	0xff
	.zero		1


	//   ....[139]....
        /*0998*/ 	.word	0x00007ff0
        /*099c*/ 	.word	0x00000000
        /*09a0*/ 	.word	0x00000140
        /*09a4*/ 	.short	0x010a
        /*09a6*/ 	.byte	0xff
	.zero		1


	//   ....[140]....
        /*09a8*/ 	.word	0x00008040
        /*09ac*/ 	.word	0x00000000
        /*09b0*/ 	.word	0x00000130
        /*09b4*/ 	.short	0x010a
        /*09b6*/ 	.byte	0xff
	.zero		1


	//   ....[141]....
        /*09b8*/ 	.word	0x000080a0
        /*09bc*/ 	.word	0x00000002
        /*09c0*/ 	.word	0x00000170
        /*09c4*/ 	.short	0x010a
        /*09c6*/ 	.byte	0xff
	.zero		1


	//   ....[142]....
        /*09c8*/ 	.word	0x00008100
        /*09cc*/ 	.word	0x00000000
        /*09d0*/ 	.word	0x00000000
        /*09d4*/ 	.short	0x010a
        /*09d6*/ 	.byte	0xff
	.zero		1


	//   ....[143]....
        /*09d8*/ 	.word	0x00008160
        /*09dc*/ 	.word	0x00000000
        /*09e0*/ 	.word	0x00000000
        /*09e4*/ 	.short	0x010a
        /*09e6*/ 	.byte	0xff
	.zero		1


	//   ....[144]....
        /*09e8*/ 	.word	0x000081c0
        /*09ec*/ 	.word	0x00000000
        /*09f0*/ 	.word	0x00000000
        /*09f4*/ 	.short	0x010a
        /*09f6*/ 	.byte	0xff
	.zero		1


	//   ....[145]....
        /*09f8*/ 	.word	0x00008220
        /*09fc*/ 	.word	0x00000000
        /*0a00*/ 	.word	0x00000000
        /*0a04*/ 	.short	0x010a
        /*0a06*/ 	.byte	0xff
	.zero		1


	//   ....[146]....
        /*0a08*/ 	.word	0x00008280
        /*0a0c*/ 	.word	0x00000000
        /*0a10*/ 	.word	0x00000000
        /*0a14*/ 	.short	0x010a
        /*0a16*/ 	.byte	0xff
	.zero		1


	//   ....[147]....
        /*0a18*/ 	.word	0x000082d0
        /*0a1c*/ 	.word	0x00000007
        /*0a20*/ 	.word	0x00000130
        /*0a24*/ 	.short	0x010a
        /*0a26*/ 	.byte	0xff
	.zero		1


	//   ....[148]....
        /*0a28*/ 	.word	0x00008330
        /*0a2c*/ 	.word	0x00000000
        /*0a30*/ 	.word	0x00000128
        /*0a34*/ 	.short	0x010a
        /*0a36*/ 	.byte	0xff
	.zero		1


	//   ....[149]....
        /*0a38*/ 	.word	0x00008390
        /*0a3c*/ 	.word	0x00000000
        /*0a40*/ 	.word	0x00000118
        /*0a44*/ 	.short	0x010a
        /*0a46*/ 	.byte	0xff
	.zero		1


	//   ....[150]....
        /*0a48*/ 	.word	0x000083e0
        /*0a4c*/ 	.word	0x00000003
        /*0a50*/ 	.word	0x00000130
        /*0a54*/ 	.short	0x010a
        /*0a56*/ 	.byte	0xff
	.zero		1


	//   ....[151]....
        /*0a58*/ 	.word	0x00008440
        /*0a5c*/ 	.word	0x00000000
        /*0a60*/ 	.word	0x00000110
        /*0a64*/ 	.short	0x010a
        /*0a66*/ 	.byte	0xff
	.zero		1


	//   ....[152]....
        /*0a68*/ 	.word	0x00008490
        /*0a6c*/ 	.word	0x00000016
        /*0a70*/ 	.word	0x00000150
        /*0a74*/ 	.short	0x010a
        /*0a76*/ 	.byte	0xff
	.zero		1


	//----- nvinfo : EIATTR_NUM_MBARRIERS
	.align		4
.L_47:
        /*0a78*/ 	.byte	0x03, 0x38
        /*0a7a*/ 	.short	0x0036


	//----- nvinfo : EIATTR_EXIT_INSTR_OFFSETS
	.align		4
        /*0a7c*/ 	.byte	0x04, 0x1c
        /*0a7e*/ 	.short	(.L_49 - .L_48)


	//   ....[0]....
.L_48:
        /*0a80*/ 	.word	0x00003170


	//   ....[1]....
        /*0a84*/ 	.word	0x00003660


	//   ....[2]....
        /*0a88*/ 	.word	0x000036c0


	//   ....[3]....
        /*0a8c*/ 	.word	0x000044f0


	//   ....[4]....
        /*0a90*/ 	.word	0x00005120


	//   ....[5]....
        /*0a94*/ 	.word	0x00005160


	//   ....[6]....
        /*0a98*/ 	.word	0x00007770


	//----- nvinfo : EIATTR_MAX_THREADS
	.align		4
.L_49:
        /*0a9c*/ 	.byte	0x04, 0x05
        /*0a9e*/ 	.short	(.L_51 - .L_50)
.L_50:
        /*0aa0*/ 	.word	0x00000100
        /*0aa4*/ 	.word	0x00000001
        /*0aa8*/ 	.word	0x00000001


	//----- nvinfo : EIATTR_CRS_STACK_SIZE
	.align		4
.L_51:
        /*0aac*/ 	.byte	0x04, 0x1e
        /*0aae*/ 	.short	(.L_53 - .L_52)
.L_52:
        /*0ab0*/ 	.word	0x00000000


	//----- nvinfo : EIATTR_CBANK_PARAM_SIZE
	.align		4
.L_53:
        /*0ab4*/ 	.byte	0x03, 0x19
        /*0ab6*/ 	.short	0x0800


	//----- nvinfo : EIATTR_PARAM_CBANK
	.align		4
        /*0ab8*/ 	.byte	0x04, 0x0a
        /*0aba*/ 	.short	(.L_55 - .L_54)
	.align		4
.L_54:
        /*0abc*/ 	.word	index@(.nv.constant0._ZN7cutlass13device_kernelINS_4gemm6kernel13GemmUniversalIN4cute5tupleIJiiiiEEENS1_10collective13CollectiveMmaINS1_35MainloopSm100TmaUmmaWarpSpecializedILi17ELi2ELi4ENS5_IJNS4_1CILi1EEENSA_ILi2EEESB_EEEEENS5_IJNSA_ILi128EEENSA_ILi64EEESG_EEENS_12float_e5m2_tENS5_IJlSB_lEEESI_SJ_NS4_8TiledMMAINS4_8MMA_AtomIJNS4_10MMA_TraitsINS4_19SM100_MMA_F8F6F4_SSEJSI_SI_fSF_SG_NS4_17integral_constantINS4_4UMMA5MajorELSQ_0EEESR_NSO_INSP_7ScaleInELSS_0EEEST_EEEEEENS4_6LayoutINS5_IJSB_SB_SB_EEENS5_IJNSA_ILi0EEESY_SY_EEEEENS5_IJNS4_10UnderscoreES11_S11_EEEEENS4_23SM90_TMA_LOAD_MULTICASTENS4_14ComposedLayoutINS4_7SwizzleILi2ELi4ELi3EEENS4_18smem_ptr_flag_bitsILi8EEENSW_INS5_IJNSA_ILi8EEESG_EEENS5_IJSG_SB_EEEEEEEvNS4_8identityENS4_13SM90_TMA_LOADES1E_vS1F_EENS_8epilogue10collective18CollectiveEpilogueINS1I_23Sm100TmaWarpSpecializedILi1ELi1ELi64ELb0ELb0EEEJSH_NS5_IJNSW_ISF_SB_EENSW_ISG_SB_EEEEESI_SJ_SI_SJ_NS1I_6fusion15FusionCallbacksIS1M_NS1Q_17LinearCombinationISI_fSI_fLNS_15FloatRoundStyleE2EEESH_S1P_JEEENS4_5SM1004TMEM4LOAD26SM100_TMEM_LOAD_32dp32b64xES1G_S1E_NS4_39AutoVectorizingCopyWithAssumedAlignmentILi128EEENS4_14SM90_TMA_STOREES1E_S21_S21_EEEvvEEEEvNT_6ParamsE)
        /*0ac0*/ 	.short	0x0380
        /*0ac2*/ 	.short	0x0800


	//----- nvinfo : EIATTR_SW_WAR
	.align		4
.L_55:
        /*0ac4*/ 	.byte	0x04, 0x36
        /*0ac6*/ 	.short	(.L_57 - .L_56)
.L_56:
        /*0ac8*/ 	.word	0x00000008
.L_57:


//--------------------- .nv.callgraph             --------------------------
	.section	.nv.callgraph,"",@"SHT_CUDA_CALLGRAPH"
	.align	4
	.sectionentsize	8
	.align		4
        /*0000*/ 	.word	0x00000000
	.align		4
        /*0004*/ 	.word	0xffffffff
	.align		4
        /*0008*/ 	.word	index@(_ZN7cutlass13device_kernelINS_4gemm6kernel13GemmUniversalIN4cute5tupleIJiiiiEEENS1_10collective13CollectiveMmaINS1_35MainloopSm100TmaUmmaWarpSpecializedILi17ELi2ELi4ENS5_IJNS4_1CILi1EEENSA_ILi2EEESB_EEEEENS5_IJNSA_ILi128EEENSA_ILi64EEESG_EEENS_12float_e5m2_tENS5_IJlSB_lEEESI_SJ_NS4_8TiledMMAINS4_8MMA_AtomIJNS4_10MMA_TraitsINS4_19SM100_MMA_F8F6F4_SSEJSI_SI_fSF_SG_NS4_17integral_constantINS4_4UMMA5MajorELSQ_0EEESR_NSO_INSP_7ScaleInELSS_0EEEST_EEEEEENS4_6LayoutINS5_IJSB_SB_SB_EEENS5_IJNSA_ILi0EEESY_SY_EEEEENS5_IJNS4_10UnderscoreES11_S11_EEEEENS4_23SM90_TMA_LOAD_MULTICASTENS4_14ComposedLayoutINS4_7SwizzleILi2ELi4ELi3EEENS4_18smem_ptr_flag_bitsILi8EEENSW_INS5_IJNSA_ILi8EEESG_EEENS5_IJSG_SB_EEEEEEEvNS4_8identityENS4_13SM90_TMA_LOADES1E_vS1F_EENS_8epilogue10collective18CollectiveEpilogueINS1I_23Sm100TmaWarpSpecializedILi1ELi1ELi64ELb0ELb0EEEJSH_NS5_IJNSW_ISF_SB_EENSW_ISG_SB_EEEEESI_SJ_SI_SJ_NS1I_6fusion15FusionCallbacksIS1M_NS1Q_17LinearCombinationISI_fSI_fLNS_15FloatRoundStyleE2EEESH_S1P_JEEENS4_5SM1004TMEM4LOAD26SM100_TMEM_LOAD_32dp32b64xES1G_S1E_NS4_39AutoVectorizingCopyWithAssumedAlignmentILi128EEENS4_14SM90_TMA_STOREES1E_S21_S21_EEEvvEEEEvNT_6ParamsE)
	.align		4
        /*000c*/ 	.word	index@(__assertfail)
	.align		4
        /*0010*/ 	.word	0x00000000
	.align		4
        /*0014*/ 	.word	0xfffffffe
	.align		4
        /*0018*/ 	.word	0x00000000
	.align		4
        /*001c*/ 	.word	0xfffffffd
	.align		4
        /*0020*/ 	.word	0x00000000
	.align		4
        /*0024*/ 	.word	0xfffffffc


//--------------------- .nv.constant4             --------------------------
	.section	.nv.constant4,"a",@progbits
	.align	8
	.align		8
.nv.constant4:
        /*0000*/ 	.dword	__assertfail
	.align		8
        /*0008*/ 	.dword	__unnamed_1
	.align		8
        /*0010*/ 	.dword	__unnamed_2
	.align		8
        /*0018*/ 	.dword	_ZN39_INTERNAL_7b2c8070_4_k_cu_8e91a76e_90004cuda3std3__45__cpo5beginE
	.align		8
        /*0020*/ 	.dword	_ZN39_INTERNAL_7b2c8070_4_k_cu_8e91a76e_90004cuda3std3__45__cpo3endE
	.align		8
        /*0028*/ 	.dword	_ZN39_INTERNAL_7b2c8070_4_k_cu_8e91a76e_90004cuda3std3__45__cpo6cbeginE
	.align		8
        /*0030*/ 	.dword	_ZN39_INTERNAL_7b2c8070_4_k_cu_8e91a76e_90004cuda3std3__45__cpo4cendE
	.align		8
        /*0038*/ 	.dword	_ZN39_INTERNAL_7b2c8070_4_k_cu_8e91a76e_90004cuda3std3__441_GLOBAL__N__7b2c8070_4_k_cu_8e91a76e_90006ignoreE
	.align		8
        /*0040*/ 	.dword	_ZN39_INTERNAL_7b2c8070_4_k_cu_8e91a76e_90004cuda3std3__419piecewise_constructE
	.align		8
        /*0048*/ 	.dword	_ZN39_INTERNAL_7b2c8070_4_k_cu_8e91a76e_90004cuda3std3__48in_placeE
	.align		8
        /*0050*/ 	.dword	_ZN39_INTERNAL_7b2c8070_4_k_cu_8e91a76e_90004cuda3std6ranges3__45__cpo4swapE
	.align		8
        /*0058*/ 	.dword	_ZN39_INTERNAL_7b2c8070_4_k_cu_8e91a76e_90004cuda3std6ranges3__45__cpo9iter_moveE
	.align		8
        /*0060*/ 	.dword	_ZN39_INTERNAL_7b2c8070_4_k_cu_8e91a76e_90004cute7productE
	.align		8
        /*0068*/ 	.dword	_ZN39_INTERNAL_7b2c8070_4_k_cu_8e91a76e_90004cute1_E
	.align		8
        /*0070*/ 	.dword	$str$25
	.align		8
        /*0078*/ 	.dword	$str$26
	.align		8
        /*0080*/ 	.dword	$str$27
	.align		8
        /*0088*/ 	.dword	$str$28


//--------------------- .text._ZN7cutlass13device_kernelINS_4gemm6kernel13GemmUniversalIN4cute5tupleIJiiiiEEENS1_10collective13CollectiveMmaINS1_35MainloopSm100TmaUmmaWarpSpecializedILi17ELi2ELi4ENS5_IJNS4_1CILi1EEENSA_ILi2EEESB_EEEEENS5_IJNSA_ILi128EEENSA_ILi64EEESG_EEENS_12float_e5m2_tENS5_IJlSB_lEEESI_SJ_NS4_8TiledMMAINS4_8MMA_AtomIJNS4_10MMA_TraitsINS4_19SM100_MMA_F8F6F4_SSEJSI_SI_fSF_SG_NS4_17integral_constantINS4_4UMMA5MajorELSQ_0EEESR_NSO_INSP_7ScaleInELSS_0EEEST_EEEEEENS4_6LayoutINS5_IJSB_SB_SB_EEENS5_IJNSA_ILi0EEESY_SY_EEEEENS5_IJNS4_10UnderscoreES11_S11_EEEEENS4_23SM90_TMA_LOAD_MULTICASTENS4_14ComposedLayoutINS4_7SwizzleILi2ELi4ELi3EEENS4_18smem_ptr_flag_bitsILi8EEENSW_INS5_IJNSA_ILi8EEESG_EEENS5_IJSG_SB_EEEEEEEvNS4_8identityENS4_13SM90_TMA_LOADES1E_vS1F_EENS_8epilogue10collective18CollectiveEpilogueINS1I_23Sm100TmaWarpSpecializedILi1ELi1ELi64ELb0ELb0EEEJSH_NS5_IJNSW_ISF_SB_EENSW_ISG_SB_EEEEESI_SJ_SI_SJ_NS1I_6fusion15FusionCallbacksIS1M_NS1Q_17LinearCombinationISI_fSI_fLNS_15FloatRoundStyleE2EEESH_S1P_JEEENS4_5SM1004TMEM4LOAD26SM100_TMEM_LOAD_32dp32b64xES1G_S1E_NS4_39AutoVectorizingCopyWithAssumedAlignmentILi128EEENS4_14SM90_TMA_STOREES1E_S21_S21_EEEvvEEEEvNT_6ParamsE --------------------------
	.section	.text._ZN7cutlass13device_kernelINS_4gemm6kernel13GemmUniversalIN4cute5tupleIJiiiiEEENS1_10collective13CollectiveMmaINS1_35MainloopSm100TmaUmmaWarpSpecializedILi17ELi2ELi4ENS5_IJNS4_1CILi1EEENSA_ILi2EEESB_EEEEENS5_IJNSA_ILi128EEENSA_ILi64EEESG_EEENS_12float_e5m2_tENS5_IJlSB_lEEESI_SJ_NS4_8TiledMMAINS4_8MMA_AtomIJNS4_10MMA_TraitsINS4_19SM100_MMA_F8F6F4_SSEJSI_SI_fSF_SG_NS4_17integral_constantINS4_4UMMA5MajorELSQ_0EEESR_NSO_INSP_7ScaleInELSS_0EEEST_EEEEEENS4_6LayoutINS5_IJSB_SB_SB_EEENS5_IJNSA_ILi0EEESY_SY_EEEEENS5_IJNS4_10UnderscoreES11_S11_EEEEENS4_23SM90_TMA_LOAD_MULTICASTENS4_14ComposedLayoutINS4_7SwizzleILi2ELi4ELi3EEENS4_18smem_ptr_flag_bitsILi8EEENSW_INS5_IJNSA_ILi8EEESG_EEENS5_IJSG_SB_EEEEEEEvNS4_8identityENS4_13SM90_TMA_LOADES1E_vS1F_EENS_8epilogue10collective18CollectiveEpilogueINS1I_23Sm100TmaWarpSpecializedILi1ELi1ELi64ELb0ELb0EEEJSH_NS5_IJNSW_ISF_SB_EENSW_ISG_SB_EEEEESI_SJ_SI_SJ_NS1I_6fusion15FusionCallbacksIS1M_NS1Q_17LinearCombinationISI_fSI_fLNS_15FloatRoundStyleE2EEESH_S1P_JEEENS4_5SM1004TMEM4LOAD26SM100_TMEM_LOAD_32dp32b64xES1G_S1E_NS4_39AutoVectorizingCopyWithAssumedAlignmentILi128EEENS4_14SM90_TMA_STOREES1E_S21_S21_EEEvvEEEEvNT_6ParamsE,"ax",@progbits
	.align	128
.text._ZN7cutlass13device_kernelINS_4gemm6kernel13GemmUniversalIN4cute5tupleIJiiiiEEENS1_10collective13CollectiveMmaINS1_35MainloopSm100TmaUmmaWarpSpecializedILi17ELi2ELi4ENS5_IJNS4_1CILi1EEENSA_ILi2EEESB_EEEEENS5_IJNSA_ILi128EEENSA_ILi64EEESG_EEENS_12float_e5m2_tENS5_IJlSB_lEEESI_SJ_NS4_8TiledMMAINS4_8MMA_AtomIJNS4_10MMA_TraitsINS4_19SM100_MMA_F8F6F4_SSEJSI_SI_fSF_SG_NS4_17integral_constantINS4_4UMMA5MajorELSQ_0EEESR_NSO_INSP_7ScaleInELSS_0EEEST_EEEEEENS4_6LayoutINS5_IJSB_SB_SB_EEENS5_IJNSA_ILi0EEESY_SY_EEEEENS5_IJNS4_10UnderscoreES11_S11_EEEEENS4_23SM90_TMA_LOAD_MULTICASTENS4_14ComposedLayoutINS4_7SwizzleILi2ELi4ELi3EEENS4_18smem_ptr_flag_bitsILi8EEENSW_INS5_IJNSA_ILi8EEESG_EEENS5_IJSG_SB_EEEEEEEvNS4_8identityENS4_13SM90_TMA_LOADES1E_vS1F_EENS_8epilogue10collective18CollectiveEpilogueINS1I_23Sm100TmaWarpSpecializedILi1ELi1ELi64ELb0ELb0EEEJSH_NS5_IJNSW_ISF_SB_EENSW_ISG_SB_EEEEESI_SJ_SI_SJ_NS1I_6fusion15FusionCallbacksIS1M_NS1Q_17LinearCombinationISI_fSI_fLNS_15FloatRoundStyleE2EEESH_S1P_JEEENS4_5SM1004TMEM4LOAD26SM100_TMEM_LOAD_32dp32b64xES1G_S1E_NS4_39AutoVectorizingCopyWithAssumedAlignmentILi128EEENS4_14SM90_TMA_STOREES1E_S21_S21_EEEvvEEEEvNT_6ParamsE:
        .type           _ZN7cutlass13device_kernelINS_4gemm6kernel13GemmUniversalIN4cute5tupleIJiiiiEEENS1_10collective13CollectiveMmaINS1_35MainloopSm100TmaUmmaWarpSpecializedILi17ELi2ELi4ENS5_IJNS4_1CILi1EEENSA_ILi2EEESB_EEEEENS5_IJNSA_ILi128EEENSA_ILi64EEESG_EEENS_12float_e5m2_tENS5_IJlSB_lEEESI_SJ_NS4_8TiledMMAINS4_8MMA_AtomIJNS4_10MMA_TraitsINS4_19SM100_MMA_F8F6F4_SSEJSI_SI_fSF_SG_NS4_17integral_constantINS4_4UMMA5MajorELSQ_0EEESR_NSO_INSP_7ScaleInELSS_0EEEST_EEEEEENS4_6LayoutINS5_IJSB_SB_SB_EEENS5_IJNSA_ILi0EEESY_SY_EEEEENS5_IJNS4_10UnderscoreES11_S11_EEEEENS4_23SM90_TMA_LOAD_MULTICASTENS4_14ComposedLayoutINS4_7SwizzleILi2ELi4ELi3EEENS4_18smem_ptr_flag_bitsILi8EEENSW_INS5_IJNSA_ILi8EEESG_EEENS5_IJSG_SB_EEEEEEEvNS4_8identityENS4_13SM90_TMA_LOADES1E_vS1F_EENS_8epilogue10collective18CollectiveEpilogueINS1I_23Sm100TmaWarpSpecializedILi1ELi1ELi64ELb0ELb0EEEJSH_NS5_IJNSW_ISF_SB_EENSW_ISG_SB_EEEEESI_SJ_SI_SJ_NS1I_6fusion15FusionCallbacksIS1M_NS1Q_17LinearCombinationISI_fSI_fLNS_15FloatRoundStyleE2EEESH_S1P_JEEENS4_5SM1004TMEM4LOAD26SM100_TMEM_LOAD_32dp32b64xES1G_S1E_NS4_39AutoVectorizingCopyWithAssumedAlignmentILi128EEENS4_14SM90_TMA_STOREES1E_S21_S21_EEEvvEEEEvNT_6ParamsE,@function
        .size           _ZN7cutlass13device_kernelINS_4gemm6kernel13GemmUniversalIN4cute5tupleIJiiiiEEENS1_10collective13CollectiveMmaINS1_35MainloopSm100TmaUmmaWarpSpecializedILi17ELi2ELi4ENS5_IJNS4_1CILi1EEENSA_ILi2EEESB_EEEEENS5_IJNSA_ILi128EEENSA_ILi64EEESG_EEENS_12float_e5m2_tENS5_IJlSB_lEEESI_SJ_NS4_8TiledMMAINS4_8MMA_AtomIJNS4_10MMA_TraitsINS4_19SM100_MMA_F8F6F4_SSEJSI_SI_fSF_SG_NS4_17integral_constantINS4_4UMMA5MajorELSQ_0EEESR_NSO_INSP_7ScaleInELSS_0EEEST_EEEEEENS4_6LayoutINS5_IJSB_SB_SB_EEENS5_IJNSA_ILi0EEESY_SY_EEEEENS5_IJNS4_10UnderscoreES11_S11_EEEEENS4_23SM90_TMA_LOAD_MULTICASTENS4_14ComposedLayoutINS4_7SwizzleILi2ELi4ELi3EEENS4_18smem_ptr_flag_bitsILi8EEENSW_INS5_IJNSA_ILi8EEESG_EEENS5_IJSG_SB_EEEEEEEvNS4_8identityENS4_13SM90_TMA_LOADES1E_vS1F_EENS_8epilogue10collective18CollectiveEpilogueINS1I_23Sm100TmaWarpSpecializedILi1ELi1ELi64ELb0ELb0EEEJSH_NS5_IJNSW_ISF_SB_EENSW_ISG_SB_EEEEESI_SJ_SI_SJ_NS1I_6fusion15FusionCallbacksIS1M_NS1Q_17LinearCombinationISI_fSI_fLNS_15FloatRoundStyleE2EEESH_S1P_JEEENS4_5SM1004TMEM4LOAD26SM100_TMEM_LOAD_32dp32b64xES1G_S1E_NS4_39AutoVectorizingCopyWithAssumedAlignmentILi128EEENS4_14SM90_TMA_STOREES1E_S21_S21_EEEvvEEEEvNT_6ParamsE,(.L_x_175 - _ZN7cutlass13device_kernelINS_4gemm6kernel13GemmUniversalIN4cute5tupleIJiiiiEEENS1_10collective13CollectiveMmaINS1_35MainloopSm100TmaUmmaWarpSpecializedILi17ELi2ELi4ENS5_IJNS4_1CILi1EEENSA_ILi2EEESB_EEEEENS5_IJNSA_ILi128EEENSA_ILi64EEESG_EEENS_12float_e5m2_tENS5_IJlSB_lEEESI_SJ_NS4_8TiledMMAINS4_8MMA_AtomIJNS4_10MMA_TraitsINS4_19SM100_MMA_F8F6F4_SSEJSI_SI_fSF_SG_NS4_17integral_constantINS4_4UMMA5MajorELSQ_0EEESR_NSO_INSP_7ScaleInELSS_0EEEST_EEEEEENS4_6LayoutINS5_IJSB_SB_SB_EEENS5_IJNSA_ILi0EEESY_SY_EEEEENS5_IJNS4_10UnderscoreES11_S11_EEEEENS4_23SM90_TMA_LOAD_MULTICASTENS4_14ComposedLayoutINS4_7SwizzleILi2ELi4ELi3EEENS4_18smem_ptr_flag_bitsILi8EEENSW_INS5_IJNSA_ILi8EEESG_EEENS5_IJSG_SB_EEEEEEEvNS4_8identityENS4_13SM90_TMA_LOADES1E_vS1F_EENS_8epilogue10collective18CollectiveEpilogueINS1I_23Sm100TmaWarpSpecializedILi1ELi1ELi64ELb0ELb0EEEJSH_NS5_IJNSW_ISF_SB_EENSW_ISG_SB_EEEEESI_SJ_SI_SJ_NS1I_6fusion15FusionCallbacksIS1M_NS1Q_17LinearCombinationISI_fSI_fLNS_15FloatRoundStyleE2EEESH_S1P_JEEENS4_5SM1004TMEM4LOAD26SM100_TMEM_LOAD_32dp32b64xES1G_S1E_NS4_39AutoVectorizingCopyWithAssumedAlignmentILi128EEENS4_14SM90_TMA_STOREES1E_S21_S21_EEEvvEEEEvNT_6ParamsE)
        .other          _ZN7cutlass13device_kernelINS_4gemm6kernel13GemmUniversalIN4cute5tupleIJiiiiEEENS1_10collective13CollectiveMmaINS1_35MainloopSm100TmaUmmaWarpSpecializedILi17ELi2ELi4ENS5_IJNS4_1CILi1EEENSA_ILi2EEESB_EEEEENS5_IJNSA_ILi128EEENSA_ILi64EEESG_EEENS_12float_e5m2_tENS5_IJlSB_lEEESI_SJ_NS4_8TiledMMAINS4_8MMA_AtomIJNS4_10MMA_TraitsINS4_19SM100_MMA_F8F6F4_SSEJSI_SI_fSF_SG_NS4_17integral_constantINS4_4UMMA5MajorELSQ_0EEESR_NSO_INSP_7ScaleInELSS_0EEEST_EEEEEENS4_6LayoutINS5_IJSB_SB_SB_EEENS5_IJNSA_ILi0EEESY_SY_EEEEENS5_IJNS4_10UnderscoreES11_S11_EEEEENS4_23SM90_TMA_LOAD_MULTICASTENS4_14ComposedLayoutINS4_7SwizzleILi2ELi4ELi3EEENS4_18smem_ptr_flag_bitsILi8EEENSW_INS5_IJNSA_ILi8EEESG_EEENS5_IJSG_SB_EEEEEEEvNS4_8identityENS4_13SM90_TMA_LOADES1E_vS1F_EENS_8epilogue10collective18CollectiveEpilogueINS1I_23Sm100TmaWarpSpecializedILi1ELi1ELi64ELb0ELb0EEEJSH_NS5_IJNSW_ISF_SB_EENSW_ISG_SB_EEEEESI_SJ_SI_SJ_NS1I_6fusion15FusionCallbacksIS1M_NS1Q_17LinearCombinationISI_fSI_fLNS_15FloatRoundStyleE2EEESH_S1P_JEEENS4_5SM1004TMEM4LOAD26SM100_TMEM_LOAD_32dp32b64xES1G_S1E_NS4_39AutoVectorizingCopyWithAssumedAlignmentILi128EEENS4_14SM90_TMA_STOREES1E_S21_S21_EEEvvEEEEvNT_6ParamsE,@"STO_CUDA_ENTRY STV_DEFAULT"
_ZN7cutlass13device_kernelINS_4gemm6kernel13GemmUniversalIN4cute5tupleIJiiiiEEENS1_10collective13CollectiveMmaINS1_35MainloopSm100TmaUmmaWarpSpecializedILi17ELi2ELi4ENS5_IJNS4_1CILi1EEENSA_ILi2EEESB_EEEEENS5_IJNSA_ILi128EEENSA_ILi64EEESG_EEENS_12float_e5m2_tENS5_IJlSB_lEEESI_SJ_NS4_8TiledMMAINS4_8MMA_AtomIJNS4_10MMA_TraitsINS4_19SM100_MMA_F8F6F4_SSEJSI_SI_fSF_SG_NS4_17integral_constantINS4_4UMMA5MajorELSQ_0EEESR_NSO_INSP_7ScaleInELSS_0EEEST_EEEEEENS4_6LayoutINS5_IJSB_SB_SB_EEENS5_IJNSA_ILi0EEESY_SY_EEEEENS5_IJNS4_10UnderscoreES11_S11_EEEEENS4_23SM90_TMA_LOAD_MULTICASTENS4_14ComposedLayoutINS4_7SwizzleILi2ELi4ELi3EEENS4_18smem_ptr_flag_bitsILi8EEENSW_INS5_IJNSA_ILi8EEESG_EEENS5_IJSG_SB_EEEEEEEvNS4_8identityENS4_13SM90_TMA_LOADES1E_vS1F_EENS_8epilogue10collective18CollectiveEpilogueINS1I_23Sm100TmaWarpSpecializedILi1ELi1ELi64ELb0ELb0EEEJSH_NS5_IJNSW_ISF_SB_EENSW_ISG_SB_EEEEESI_SJ_SI_SJ_NS1I_6fusion15FusionCallbacksIS1M_NS1Q_17LinearCombinationISI_fSI_fLNS_15FloatRoundStyleE2EEESH_S1P_JEEENS4_5SM1004TMEM4LOAD26SM100_TMEM_LOAD_32dp32b64xES1G_S1E_NS4_39AutoVectorizingCopyWithAssumedAlignmentILi128EEENS4_14SM90_TMA_STOREES1E_S21_S21_EEEvvEEEEvNT_6ParamsE:
[----:B------:R-:W1:Y:S01]  /*0000*/  LDC R1, c[0x0][0x37c] ;  /* 0x0000df00ff017b82 */ /* 0x000e620000000800 */
[----:B------:R-:W2:Y:S01]  /*0010*/  S2R R131, SR_TID.X ;  /* 0x0000000000837919 */ /* 0x000ea20000002100 */
[----:B------:R-:W3:Y:S01]  /*0020*/  LDCU.64 UR8, c[0x0][0x890] ;  /* 0x00011200ff0877ac */ /* 0x000ee20008000a00 */
[----:B------:R-:W-:Y:S02]  /*0030*/  PRMT R141, RZ, 0x7610, R141 ;  /* 0x00007610ff8d7816 */ /* 0x000fe4000000008d */
[----:B------:R-:W-:Y:S01]  /*0040*/  ELECT P3, URZ, PT ;  /* 0x0000000000ff782f */ /* 0x000fe20003860000 */
[----:B---3--:R-:W-:-:S04]  /*0050*/  UISETP.NE.U32.AND UP0, UPT, UR8, URZ, UPT ;  /* 0x000000ff0800728c */ /* 0x008fc8000bf05070 */
[----:B------:R-:W-:Y:S01]  /*0060*/  UISETP.NE.AND.EX UP0, UPT, UR9, URZ, UPT, UP0 ;  /* 0x000000ff0900728c */ /* 0x000fe2000bf05300 */
[----:B--2---:R-:W-:-:S05]  /*0070*/  SHF.R.U32.HI R142, RZ, 0x5, R131 ;  /* 0x00000005ff8e7819 */ /* 0x004fca0000011683 */
[----:B------:R-:W2:Y:S02]  /*0080*/  SHFL.IDX PT, R0, R142, RZ, 0x1f ;  /* 0x00001fff8e007589 */ /* 0x000ea400000e0000 */
[----:B--2---:R-:W-:Y:S01]  /*0090*/  R2UR UR22, R0 ;  /* 0x00000000001672ca */ /* 0x004fe200000e0000 */
[----:B-1----:R-:W-:-:S14]  /*00a0*/  BRA.U UP0, `(.L_x_0) ;  /* 0x0000000100307547 */ /* 0x002fdc000b800000 */
[----:B------:R-:W1:Y:S02]  /*00b0*/  LDCU.64 UR4, c[0x0][0x888] ;  /* 0x00011100ff0477ac */ /* 0x000e640008000a00 */
[----:B-1----:R-:W-:-:S04]  /*00c0*/  UISETP.NE.U32.AND UP0, UPT, UR4, URZ, UPT ;  /* 0x000000ff0400728c */ /* 0x002fc8000bf05070 */
[----:B------:R-:W-:-:S09]  /*00d0*/  UISETP.NE.AND.EX UP0, UPT, UR5, URZ, UPT, UP0 ;  /* 0x000000ff0500728c */ /* 0x000fd2000bf05300 */
[----:B------:R-:W-:Y:S05]  /*00e0*/  BRA.U !UP0, `(.L_x_1) ;  /* 0x0000000108147547 */ /* 0x000fea000b800000 */
[----:B------:R-:W1:Y:S01]  /*00f0*/  LDC.64 R2, c[0x0][0x888] ;  /* 0x00022200ff027b82 */ /* 0x000e620000000a00 */
[----:B------:R-:W1:Y:S02]  /*0100*/  LDCU.64 UR4, c[0x0][0x358] ;  /* 0x00006b00ff0477ac */ /* 0x000e640008000a00 */
[----:B-1----:R1:W5:Y:S01]  /*0110*/  LDG.E R71, desc[UR4][R2.64] ;  /* 0x0000000402477981 */ /* 0x002362000c1e1900 */
[----:B------:R-:W-:Y:S01]  /*0120*/  HFMA2 R141, -RZ, RZ, 0, 5.9604644775390625e-08 ;  /* 0x00000001ff8d7431 */ /* 0x000fe200000001ff */
[----:B------:R-:W-:Y:S05]  /*0130*/  BRA `(.L_x_0) ;  /* 0x00000000000c7947 */ /* 0x000fea0003800000 */
.L_x_1:
[----:B------:R-:W1:Y:S01]  /*0140*/  LDCU UR4, c[0x0][0x880] ;  /* 0x00011000ff0477ac */ /* 0x000e620008000800 */
[----:B------:R-:W-:Y:S01]  /*0150*/  HFMA2 R141, -RZ, RZ, 0, 5.9604644775390625e-08 ;  /* 0x00000001ff8d7431 */ /* 0x000fe200000001ff */
[----:B-1----:R-:W-:-:S07]  /*0160*/  MOV R71, UR4 ;  /* 0x0000000400477c02 */ /* 0x002fce0008000f00 */
.L_x_0:
[----:B------:R-:W2:Y:S02]  /*0170*/  LDCU.64 UR4, c[0x0][0x8b0] ;  /* 0x00011600ff0477ac */ /* 0x000ea40008000a00 */
[----:B--2---:R-:W-:-:S04]  /*0180*/  UISETP.NE.U32.AND UP0, UPT, UR4, URZ, UPT ;  /* 0x000000ff0400728c */ /* 0x004fc8000bf05070 */
[----:B------:R-:W-:-:S09]  /*0190*/  UISETP.NE.AND.EX UP0, UPT, UR5, URZ, UPT, UP0 ;  /* 0x000000ff0500728c */ /* 0x000fd2000bf05300 */
[----:B------:R-:W-:Y:S05]  /*01a0*/  BRA.U UP0, `(.L_x_2) ;  /* 0x0000000100287547 */ /* 0x000fea000b800000 */
[----:B------:R-:W2:Y:S02]  /*01b0*/  LDCU.64 UR4, c[0x0][0x8a8] ;  /* 0x00011500ff0477ac */ /* 0x000ea40008000a00 */
[----:B--2---:R-:W-:-:S04]  /*01c0*/  UISETP.NE.U32.AND UP0, UPT, UR4, URZ, UPT ;  /* 0x000000ff0400728c */ /* 0x004fc8000bf05070 */
[----:B------:R-:W-:-:S09]  /*01d0*/  UISETP.NE.AND.EX UP0, UPT, UR5, URZ, UPT, UP0 ;  /* 0x000000ff0500728c */ /* 0x000fd2000bf05300 */
[----:B------:R-:W-:Y:S05]  /*01e0*/  BRA.U !UP0, `(.L_x_3) ;  /* 0x0000000108107547 */ /* 0x000fea000b800000 */
[----:B-1----:R-:W1:Y:S01]  /*01f0*/  LDC.64 R2, c[0x0][0x8a8] ;  /* 0x00022a00ff027b82 */ /* 0x002e620000000a00 */
[----:B------:R-:W1:Y:S02]  /*0200*/  LDCU.64 UR4, c[0x0][0x358] ;  /* 0x00006b00ff0477ac */ /* 0x000e640008000a00 */
[----:B-1----:R2:W5:Y:S01]  /*0210*/  LDG.E R70, desc[UR4][R2.64] ;  /* 0x0000000402467981 */ /* 0x002562000c1e1900 */
[----:B------:R-:W-:Y:S05]  /*0220*/  BRA `(.L_x_2) ;  /* 0x0000000000087947 */ /* 0x000fea0003800000 */
.L_x_3:
[----:B------:R-:W2:Y:S02]  /*0230*/  LDCU UR4, c[0x0][0x8a0] ;  /* 0x00011400ff0477ac */ /* 0x000ea40008000800 */
[----:B--2---:R-:W-:Y:S02]  /*0240*/  MOV R70, UR4 ;  /* 0x0000000400467c02 */ /* 0x004fe40008000f00 */
.L_x_2:
[----:B------:R-:W-:Y:S01]  /*0250*/  IMAD.U32 R0, RZ, RZ, UR22 ;  /* 0x00000016ff007e24 */ /* 0x000fe2000f8e00ff */
[----:B------:R-:W-:Y:S04]  /*0260*/  BSSY.RECONVERGENT B0, `(.L_x_4) ;  /* 0x000000c000007945 */ /* 0x000fe80003800200 */
[C---:B------:R-:W-:Y:S02]  /*0270*/  ISETP.NE.OR P1, PT, R0.reuse, 0x1, !P3 ;  /* 0x000000010000780c */ /* 0x040fe40005f25670 */
[----:B------:R-:W-:-:S11]  /*0280*/  ISETP.NE.OR P0, PT, R0, 0x3, !P3 ;  /* 0x000000030000780c */ /* 0x000fd60005f05670 */
[----:B------:R-:W-:Y:S05]  /*0290*/  @P1 BRA `(.L_x_5) ;  /* 0x0000000000201947 */ /* 0x000fea0003800000 */
[----:B------:R-:W3:Y:S02]  /*02a0*/  LDCU.64 UR4, c[0x0][0x348] ;  /* 0x00006900ff0477ac */ /* 0x000ee40008000a00 */
[----:B---3--:R-:W-:Y:S02]  /*02b0*/  UIADD3 UR6, UP1, UPT, UR4, 0x80, URZ ;  /* 0x0000008004067890 */ /* 0x008fe4000ff3e0ff */
[----:B------:R-:W-:Y:S02]  /*02c0*/  UIADD3 UR4, UP0, UPT, UR4, 0x180, URZ ;  /* 0x0000018004047890 */ /* 0x000fe4000ff1e0ff */
[----:B------:R-:W-:Y:S02]  /*02d0*/  UIADD3.X UR7, UPT, UPT, URZ, UR5, URZ, UP1, !UPT ;  /* 0x00000005ff077290 */ /* 0x000fe40008ffe4ff */
[----:B------:R-:W-:-:S07]  /*02e0*/  UIADD3.X UR5, UPT, UPT, URZ, UR5, URZ, UP0, !UPT ;  /* 0x00000005ff057290 */ /* 0x000fce00087fe4ff */
[----:B------:R3:W-:Y:S02]  /*02f0*/  UTMACCTL.PF [UR6] ;  /* 0x00000000060079b9 */ /* 0x0007e40008040000 */
[----:B------:R3:W-:Y:S02]  /*0300*/  UTMACCTL.PF [UR4] ;  /* 0x00000000040079b9 */ /* 0x0007e40008040000 */
[----:B---3--:R-:W-:Y:S01]  /*0310*/  NOP ;  /* 0x0000000000007918 */ /* 0x008fe20000000000 */
.L_x_5:
[----:B------:R-:W-:Y:S05]  /*0320*/  BSYNC.RECONVERGENT B0 ;  /* 0x0000000000007941 */ /* 0x000fea0003800200 */
.L_x_4:
[----:B------:R-:W-:Y:S04]  /*0330*/  BSSY.RECONVERGENT B0, `(.L_x_6) ;  /* 0x000000a000007945 */ /* 0x000fe80003800200 */
        /* <DEDUP_REMOVED lines=9> */
.L_x_7:
[----:B------:R-:W-:Y:S05]  /*03d0*/  BSYNC.RECONVERGENT B0 ;  /* 0x0000000000007941 */ /* 0x000fea0003800200 */
.L_x_6:
[----:B------:R-:W3:Y:S01]  /*03e0*/  LDCU.64 UR4, c[0x0][0x888] ;  /* 0x00011100ff0477ac */ /* 0x000ee20008000a00 */
[----:B------:R-:W-:Y:S02]  /*03f0*/  UISETP.EQ.U32.AND UP1, UPT, UR8, URZ, UPT ;  /* 0x000000ff0800728c */ /* 0x000fe4000bf22070 */
[----:B------:R-:W-:Y:S02]  /*0400*/  UPLOP3.LUT UP3, UPT, UPT, UPT, UPT, 0x80, 0x8 ;  /* 0x000000000008789c */ /* 0x000fe40003f6f070 */
[----:B---3--:R-:W-:-:S04]  /*0410*/  UISETP.NE.U32.AND UP0, UPT, UR4, URZ, UPT ;  /* 0x000000ff0400728c */ /* 0x008fc8000bf05070 */
[----:B------:R-:W-:-:S04]  /*0420*/  UISETP.NE.AND.EX UP0, UPT, UR5, URZ, UPT, UP0 ;  /* 0x000000ff0500728c */ /* 0x000fc8000bf05300 */
[----:B------:R-:W-:-:S04]  /*0430*/  UISETP.EQ.OR.EX UP2, UPT, UR9, URZ, !UP0, UP1 ;  /* 0x000000ff0900728c */ /* 0x000fc8000c742710 */
[----:B------:R-:W-:-:S05]  /*0440*/  UP2UR UR60, UPR, URZ, 0x4 ;  /* 0x00000004ff3c7883 */ /* 0x000fca0008000000 */
[----:B------:R-:W-:Y:S07]  /*0450*/  BRA.U !UP2, `(.L_x_8) ;  /* 0x000000010a207547 */ /* 0x000fee000b800000 */
[----:B------:R-:W-:Y:S01]  /*0460*/  UISETP.NE.U32.AND UP1, UPT, UR8, URZ, UPT ;  /* 0x000000ff0800728c */ /* 0x000fe2000bf25070 */
[----:B-----5:R-:W-:Y:S01]  /*0470*/  FSETP.NEU.AND P0, PT, R71, RZ, PT ;  /* 0x000000ff4700720b */ /* 0x020fe20003f0d000 */
[----:B------:R-:W-:Y:S02]  /*0480*/  USEL UR4, URZ, 0xffffffff, UP0 ;  /* 0xffffffffff047887 */ /* 0x000fe40008000000 */
[----:B------:R-:W-:-:S10]  /*0490*/  UISETP.NE.AND.EX UP1, UPT, UR9, URZ, UPT, UP1 ;  /* 0x000000ff0900728c */ /* 0x000fd4000bf25310 */
[----:B------:R-:W-:Y:S01]  /*04a0*/  VOTEU.ANY UP0, P0 ;  /* 0x0000000000ff7886 */ /* 0x000fe20000000100 */
[----:B------:R-:W-:-:S04]  /*04b0*/  @!UP1 USEL UR4, URZ, 0xffffffff, UP0 ;  /* 0xffffffffff049887 */ /* 0x000fc80008000000 */
[----:B------:R-:W-:-:S04]  /*04c0*/  ULOP3.LUT UR4, UR4, 0x1, URZ, 0xc0, !UPT ;  /* 0x0000000104047892 */ /* 0x000fc8000f8ec0ff */
[----:B------:R-:W-:-:S11]  /*04d0*/  UISETP.NE.U32.AND UP3, UPT, UR4, 0x1, UPT ;  /* 0x000000010400788c */ /* 0x000fd6000bf65070 */
.L_x_8:
[----:B-12---:R-:W1:Y:S01]  /*04e0*/  SHFL.IDX PT, R2, R142, RZ, 0x1f ;  /* 0x00001fff8e027589 */ /* 0x006e6200000e0000 */
[----:B------:R-:W-:-:S04]  /*04f0*/  UISETP.NE.AND UP0, UPT, UR22, 0x2, UPT ;  /* 0x000000021600788c */ /* 0x000fc8000bf05270 */
[----:B------:R-:W-:Y:S01]  /*0500*/  USEL UR34, URZ, 0x1, UP0 ;  /* 0x00000001ff227887 */ /* 0x000fe20008000000 */
[----:B-1----:R-:W-:-:S13]  /*0510*/  ISETP.NE.AND P0, PT, R2, RZ, PT ;  /* 0x000000ff0200720c */ /* 0x002fda0003f05270 */
[----:B------:R-:W-:Y:S05]  /*0520*/  @P0 BRA `(.L_x_9) ;  /* 0x0000000000cc0947 */ /* 0x000fea0003800000 */
[----:B------:R-:W-:Y:S01]  /*0530*/  ELECT P0, URZ, PT ;  /* 0x0000000000ff782f */ /* 0x000fe20003800000 */
[----:B------:R-:W-:-:S12]  /*0540*/  BSSY.RECONVERGENT B0, `(.L_x_9) ;  /* 0x0000031000007945 */ /* 0x000fd80003800200 */
[----:B------:R-:W-:Y:S05]  /*0550*/  @!P0 BRA `(.L_x_10) ;  /* 0x0000000000bc8947 */ /* 0x000fea0003800000 */
[----:B------:R-:W1:Y:S01]  /*0560*/  S2UR UR4, SR_CgaCtaId ;  /* 0x00000000000479c3 */ /* 0x000e620000008800 */
[----:B------:R-:W-:Y:S01]  /*0570*/  UMOV UR5, 0x400 ;  /* 0x0000040000057882 */ /* 0x000fe20000000000 */
[----:B------:R-:W-:Y:S01]  /*0580*/  UMOV UR8, 0x1 ;  /* 0x0000000100087882 */ /* 0x000fe20000000000 */
[----:B------:R-:W-:Y:S01]  /*0590*/  UMOV UR6, 0x2 ;  /* 0x0000000200067882 */ /* 0x000fe20000000000 */
[----:B------:R-:W-:-:S04]  /*05a0*/  UIADD3 UR8, UPT, UPT, -UR8, 0x100000, URZ ;  /* 0x0010000008087890 */ /* 0x000fc8000fffe1ff */
[----:B------:R-:W-:Y:S02]  /*05b0*/  USHF.L.U32 UR9, UR8, 0xb, URZ ;  /* 0x0000000b08097899 */ /* 0x000fe400080006ff */
[----:B------:R-:W-:Y:S02]  /*05c0*/  USHF.L.U32 UR8, UR8, 0x1, URZ ;  /* 0x0000000108087899 */ /* 0x000fe400080006ff */
[----:B------:R-:W-:-:S04]  /*05d0*/  UIADD3 UR6, UPT, UPT, -UR6, 0x100000, URZ ;  /* 0x0010000006067890 */ /* 0x000fc8000fffe1ff */
[----:B------:R-:W-:Y:S02]  /*05e0*/  USHF.L.U32 UR7, UR6, 0xb, URZ ;  /* 0x0000000b06077899 */ /* 0x000fe400080006ff */
[----:B------:R-:W-:Y:S02]  /*05f0*/  USHF.L.U32 UR6, UR6, 0x1, URZ ;  /* 0x0000000106067899 */ /* 0x000fe400080006ff */
[----:B-1----:R-:W-:Y:S01]  /*0600*/  ULEA UR4, UR4, UR5, 0x18 ;  /* 0x0000000504047291 */ /* 0x002fe2000f8ec0ff */
[----:B------:R-:W1:Y:S11]  /*0610*/  FENCE.VIEW.ASYNC.S ;  /* 0x00000000000073c6 */ /* 0x000e760000000000 */
[----:B-1----:R1:W2:Y:S01]  /*0620*/  SYNCS.EXCH.64 URZ, [UR4], UR8 ;  /* 0x0000000804ff75b2 */ /* 0x0022a20008000100 */
[----:B------:R1:W3:Y:S01]  /*0630*/  SYNCS.EXCH.64 URZ, [UR4+0x88], UR6 ;  /* 0x0000880604ff75b2 */ /* 0x0002e20008000100 */
[----:B------:R1:W4:Y:S01]  /*0640*/  SYNCS.EXCH.64 URZ, [UR4+0x8], UR8 ;  /* 0x0000080804ff75b2 */ /* 0x0003220008000100 */
[----:B------:R1:W1:Y:S01]  /*0650*/  SYNCS.EXCH.64 URZ, [UR4+0x90], UR6 ;  /* 0x0000900604ff75b2 */ /* 0x0002620008000100 */
        /* <DEDUP_REMOVED lines=30> */
[----:B--234-:R-:W-:Y:S01]  /*0840*/  NOP ;  /* 0x0000000000007918 */ /* 0x01cfe20000000000 */
.L_x_10:
[----:B-1----:R-:W-:Y:S05]  /*0850*/  BSYNC.RECONVERGENT B0 ;  /* 0x0000000000007941 */ /* 0x002fea0003800200 */
.L_x_9:
[----:B------:R-:W1:Y:S01]  /*0860*/  SHFL.IDX PT, R2, R142, RZ, 0x1f ;  /* 0x00001fff8e027589 */ /* 0x000e6200000e0000 */
[----:B------:R-:W-:Y:S01]  /*0870*/  NOP ;  /* 0x0000000000007918 */ /* 0x000fe20000000000 */
[----:B-1----:R-:W-:-:S13]  /*0880*/  ISETP.NE.AND P0, PT, R2, 0x1, PT ;  /* 0x000000010200780c */ /* 0x002fda0003f05270 */
[----:B------:R-:W-:Y:S05]  /*0890*/  @P0 BRA `(.L_x_11) ;  /* 0x0000000000400947 */ /* 0x000fea0003800000 */
        /* <DEDUP_REMOVED lines=9> */
[----:B------:R-:W-:Y:S01]  /*0930*/  USHF.L.U32 UR6, UR6, 0x1, URZ ;  /* 0x0000000106067899 */ /* 0x000fe200080006ff */
[----:B------:R-:W-:Y:S01]  /*0940*/  ELECT P0, URZ, PT ;  /* 0x0000000000ff782f */ /* 0x000fe20003800000 */
[----:B-1----:R-:W-:Y:S01]  /*0950*/  ULEA UR4, UR4, UR5, 0x18 ;  /* 0x0000000504047291 */ /* 0x002fe2000f8ec0ff */
[----:B------:R-:W1:Y:S11]  /*0960*/  FENCE.VIEW.ASYNC.S ;  /* 0x00000000000073c6 */ /* 0x000e760000000000 */
[----:B-1----:R1:W2:Y:S01]  /*0970*/  SYNCS.EXCH.64 URZ, [UR4+0x110], UR8 ;  /* 0x0001100804ff75b2 */ /* 0x0022a20008000100 */
[----:B------:R1:W3:Y:S01]  /*0980*/  SYNCS.EXCH.64 URZ, [UR4+0x118], UR6 ;  /* 0x0001180604ff75b2 */ /* 0x0002e20008000100 */
[----:B------:R-:W-:Y:S01]  /*0990*/  NOP ;  /* 0x0000000000007918 */ /* 0x000fe20000000000 */
.L_x_11:
[----:B------:R-:W4:Y:S01]  /*09a0*/  SHFL.IDX PT, R2, R142, RZ, 0x1f ;  /* 0x00001fff8e027589 */ /* 0x000f2200000e0000 */
[----:B------:R-:W-:Y:S01]  /*09b0*/  NOP ;  /* 0x0000000000007918 */ /* 0x000fe20000000000 */
[----:B----4-:R-:W-:-:S13]  /*09c0*/  ISETP.NE.AND P0, PT, R2, 0x3, PT ;  /* 0x000000030200780c */ /* 0x010fda0003f05270 */
[----:B------:R-:W-:Y:S05]  /*09d0*/  @P0 BRA `(.L_x_12) ;  /* 0x0000000000300947 */ /* 0x000fea0003800000 */
[----:B-1----:R-:W1:Y:S01]  /*09e0*/  S2UR UR6, SR_CgaCtaId ;  /* 0x00000000000679c3 */ /* 0x002e620000008800 */
[----:B------:R-:W-:Y:S01]  /*09f0*/  UMOV UR4, 0x400 ;  /* 0x0000040000047882 */ /* 0x000fe20000000000 */
[----:B------:R-:W-:Y:S01]  /*0a00*/  UMOV UR5, 0x20 ;  /* 0x0000002000057882 */ /* 0x000fe20000000000 */
[----:B------:R-:W-:Y:S01]  /*0a10*/  ELECT P0, URZ, PT ;  /* 0x0000000000ff782f */ /* 0x000fe20003800000 */
[----:B-1----:R-:W-:Y:S02]  /*0a20*/  ULEA UR6, UR6, UR4, 0x18 ;  /* 0x0000000406067291 */ /* 0x002fe4000f8ec0ff */
[----:B------:R-:W-:-:S04]  /*0a30*/  UIADD3 UR4, UPT, UPT, -UR5, 0x100000, URZ ;  /* 0x0010000005047890 */ /* 0x000fc8000fffe1ff */
[----:B------:R-:W-:Y:S02]  /*0a40*/  USHF.L.U32 UR5, UR4, 0xb, URZ ;  /* 0x0000000b04057899 */ /* 0x000fe400080006ff */
[----:B------:R-:W-:Y:S01]  /*0a50*/  USHF.L.U32 UR4, UR4, 0x1, URZ ;  /* 0x0000000104047899 */ /* 0x000fe200080006ff */
[----:B------:R-:W1:Y:S11]  /*0a60*/  FENCE.VIEW.ASYNC.S ;  /* 0x00000000000073c6 */ /* 0x000e760000000000 */
[----:B-1----:R4:W1:Y:S01]  /*0a70*/  SYNCS.EXCH.64 URZ, [UR6+0x120], UR4 ;  /* 0x0001200406ff75b2 */ /* 0x0028620008000100 */
[----:B------:R4:W1:Y:S02]  /*0a80*/  SYNCS.EXCH.64 URZ, [UR6+0x128], UR4 ;  /* 0x0001280406ff75b2 */ /* 0x0008640008000100 */
[----:B----4-:R-:W-:Y:S01]  /*0a90*/  NOP ;  /* 0x0000000000007918 */ /* 0x010fe20000000000 */
.L_x_12:
[----:B------:R-:W4:Y:S01]  /*0aa0*/  SHFL.IDX PT, R2, R142, RZ, 0x1f ;  /* 0x00001fff8e027589 */ /* 0x000f2200000e0000 */
[----:B------:R-:W-:Y:S01]  /*0ab0*/  NOP ;  /* 0x0000000000007918 */ /* 0x000fe20000000000 */
[----:B----4-:R-:W-:-:S13]  /*0ac0*/  ISETP.NE.AND P0, PT, R2, 0x4, PT ;  /* 0x000000040200780c */ /* 0x010fda0003f05270 */
[----:B------:R-:W-:Y:S05]  /*0ad0*/  @P0 BRA `(.L_x_13) ;  /* 0x00000000004c0947 */ /* 0x000fea0003800000 */
[----:B-1----:R-:W1:Y:S01]  /*0ae0*/  S2UR UR6, SR_CgaCtaId ;  /* 0x00000000000679c3 */ /* 0x002e620000008800 */
[----:B------:R-:W-:Y:S01]  /*0af0*/  UMOV UR4, 0x1e0 ;  /* 0x000001e000047882 */ /* 0x000fe20000000000 */
[----:B------:R-:W-:Y:S01]  /*0b00*/  UMOV UR5, 0x400 ;  /* 0x0000040000057882 */ /* 0x000fe20000000000 */
[----:B------:R-:W-:Y:S01]  /*0b10*/  USEL UR4, UR4, 0x1a0, UP3 ;  /* 0x000001a004047887 */ /* 0x000fe20009800000 */
[----:B------:R-:W-:Y:S01]  /*0b20*/  UMOV UR8, 0x1 ;  /* 0x0000000100087882 */ /* 0x000fe20000000000 */
[----:B------:R-:W-:Y:S01]  /*0b30*/  ELECT P0, URZ, PT ;  /* 0x0000000000ff782f */ /* 0x000fe20003800000 */
[----:B------:R-:W-:-:S04]  /*0b40*/  UIADD3 UR8, UPT, UPT, -UR8, 0x100000, URZ ;  /* 0x0010000008087890 */ /* 0x000fc8000fffe1ff */
[----:B------:R-:W-:Y:S02]  /*0b50*/  USHF.L.U32 UR9, UR8, 0xb, URZ ;  /* 0x0000000b08097899 */ /* 0x000fe400080006ff */
[----:B------:R-:W-:Y:S02]  /*0b60*/  USHF.L.U32 UR8, UR8, 0x1, URZ ;  /* 0x0000000108087899 */ /* 0x000fe400080006ff */
[----:B-1----:R-:W-:Y:S02]  /*0b70*/  ULEA UR6, UR6, UR5, 0x18 ;  /* 0x0000000506067291 */ /* 0x002fe4000f8ec0ff */
[----:B------:R-:W-:-:S04]  /*0b80*/  UIADD3 UR4, UPT, UPT, -UR4, 0x100000, URZ ;  /* 0x0010000004047890 */ /* 0x000fc8000fffe1ff */
[----:B------:R-:W-:Y:S02]  /*0b90*/  USHF.L.U32 UR5, UR4, 0xb, URZ ;  /* 0x0000000b04057899 */ /* 0x000fe400080006ff */
[----:B------:R-:W-:Y:S01]  /*0ba0*/  USHF.L.U32 UR4, UR4, 0x1, URZ ;  /* 0x0000000104047899 */ /* 0x000fe200080006ff */
[----:B------:R-:W1:Y:S03]  /*0bb0*/  FENCE.VIEW.ASYNC.S ;  /* 0x00000000000073c6 */ /* 0x000e660000000000 */
[----:B-1----:R4:W1:Y:S08]  /*0bc0*/  SYNCS.EXCH.64 URZ, [UR6+0x130], UR8 ;  /* 0x0001300806ff75b2 */ /* 0x0028700008000100 */
[----:B------:R4:W1:Y:S01]  /*0bd0*/  SYNCS.EXCH.64 URZ, [UR6+0x140], UR4 ;  /* 0x0001400406ff75b2 */ /* 0x0008620008000100 */
[----:B------:R4:W1:Y:S01]  /*0be0*/  SYNCS.EXCH.64 URZ, [UR6+0x138], UR8 ;  /* 0x0001380806ff75b2 */ /* 0x0008620008000100 */
[----:B------:R4:W1:Y:S02]  /*0bf0*/  SYNCS.EXCH.64 URZ, [UR6+0x148], UR4 ;  /* 0x0001480406ff75b2 */ /* 0x0008640008000100 */
[----:B----4-:R-:W-:Y:S01]  /*0c00*/  NOP ;  /* 0x0000000000007918 */ /* 0x010fe20000000000 */
.L_x_13:
[----:B------:R-:W4:Y:S01]  /*0c10*/  SHFL.IDX PT, R2, R142, RZ, 0x1f ;  /* 0x00001fff8e027589 */ /* 0x000f2200000e0000 */
[----:B------:R-:W-:Y:S01]  /*0c20*/  NOP ;  /* 0x0000000000007918 */ /* 0x000fe20000000000 */
[----:B----4-:R-:W-:-:S13]  /*0c30*/  ISETP.NE.AND P0, PT, R2, 0x5, PT ;  /* 0x000000050200780c */ /* 0x010fda0003f05270 */
[----:B------:R-:W-:Y:S05]  /*0c40*/  @P0 BRA `(.L_x_14) ;  /* 0x0000000000580947 */ /* 0x000fea0003800000 */
[----:B-1----:R-:W1:Y:S01]  /*0c50*/  S2UR UR4, SR_CgaCtaId ;  /* 0x00000000000479c3 */ /* 0x002e620000008800 */
        /* <DEDUP_REMOVED lines=12> */
[----:B-1----:R4:W1:Y:S01]  /*0d20*/  SYNCS.EXCH.64 URZ, [UR4+0x150], UR8 ;  /* 0x0001500804ff75b2 */ /* 0x0028620008000100 */
[----:B------:R4:W1:Y:S01]  /*0d30*/  SYNCS.EXCH.64 URZ, [UR4+0x170], UR6 ;  /* 0x0001700604ff75b2 */ /* 0x0008620008000100 */
[----:B------:R4:W1:Y:S01]  /*0d40*/  SYNCS.EXCH.64 URZ, [UR4+0x158], UR8 ;  /* 0x0001580804ff75b2 */ /* 0x0008620008000100 */
[----:B------:R4:W1:Y:S01]  /*0d50*/  SYNCS.EXCH.64 URZ, [UR4+0x178], UR6 ;  /* 0x0001780604ff75b2 */ /* 0x0008620008000100 */
[----:B------:R4:W1:Y:S01]  /*0d60*/  SYNCS.EXCH.64 URZ, [UR4+0x160], UR8 ;  /* 0x0001600804ff75b2 */ /* 0x0008620008000100 */
[----:B------:R4:W1:Y:S01]  /*0d70*/  SYNCS.EXCH.64 URZ, [UR4+0x180], UR6 ;  /* 0x0001800604ff75b2 */ /* 0x0008620008000100 */
[----:B------:R4:W1:Y:S01]  /*0d80*/  SYNCS.EXCH.64 URZ, [UR4+0x168], UR8 ;  /* 0x0001680804ff75b2 */ /* 0x0008620008000100 */
[----:B------:R4:W1:Y:S02]  /*0d90*/  SYNCS.EXCH.64 URZ, [UR4+0x188], UR6 ;  /* 0x0001880604ff75b2 */ /* 0x0008640008000100 */
[----:B----4-:R-:W-:Y:S01]  /*0da0*/  NOP ;  /* 0x0000000000007918 */ /* 0x010fe20000000000 */
.L_x_14:
[----:B------:R-:W4:Y:S01]  /*0db0*/  SHFL.IDX PT, R2, R142, RZ, 0x1f ;  /* 0x00001fff8e027589 */ /* 0x000f2200000e0000 */
[----:B------:R-:W1:Y:S01]  /*0dc0*/  S2UR UR61, SR_CgaCtaId ;  /* 0x00000000003d79c3 */ /* 0x000e620000008800 */
[----:B------:R-:W-:Y:S01]  /*0dd0*/  NOP ;  /* 0x0000000000007918 */ /* 0x000fe20000000000 */
[----:B----4-:R-:W-:-:S13]  /*0de0*/  ISETP.NE.AND P0, PT, R2, 0x3, PT ;  /* 0x000000030200780c */ /* 0x010fda0003f05270 */
[----:B-1----:R-:W-:Y:S05]  /*0df0*/  @P0 BRA `(.L_x_15) ;  /* 0x0000000000340947 */ /* 0x002fea0003800000 */
[----:B------:R-:W-:Y:S01]  /*0e00*/  UMOV UR4, 0x400 ;  /* 0x0000040000047882 */ /* 0x000fe20000000000 */
[----:B------:R-:W-:Y:S01]  /*0e10*/  UMOV UR6, 0x20 ;  /* 0x0000002000067882 */ /* 0x000fe20000000000 */
[----:B------:R-:W-:Y:S02]  /*0e20*/  ULEA UR4, UR61, UR4, 0x18 ;  /* 0x000000043d047291 */ /* 0x000fe4000f8ec0ff */
[----:B------:R-:W-:-:S04]  /*0e30*/  UIADD3 UR6, UPT, UPT, -UR6, 0x100000, URZ ;  /* 0x0010000006067890 */ /* 0x000fc8000fffe1ff */
[----:B------:R-:W-:Y:S02]  /*0e40*/  USHF.L.U32 UR7, UR6, 0xb, URZ ;  /* 0x0000000b06077899 */ /* 0x000fe400080006ff */
[----:B------:R-:W-:Y:S01]  /*0e50*/  USHF.L.U32 UR6, UR6, 0x1, URZ ;  /* 0x0000000106067899 */ /* 0x000fe200080006ff */
[----:B------:R-:W-:Y:S01]  /*0e60*/  ELECT P0, URZ, PT ;  /* 0x0000000000ff782f */ /* 0x000fe20003800000 */
[----:B------:R-:W1:Y:S10]  /*0e70*/  FENCE.VIEW.ASYNC.S ;  /* 0x00000000000073c6 */ /* 0x000e740000000000 */
[----:B-1----:R1:W4:Y:S01]  /*0e80*/  SYNCS.EXCH.64 URZ, [UR4+0x190], UR6 ;  /* 0x0001900604ff75b2 */ /* 0x0023220008000100 */
[----:B------:R1:W1:Y:S01]  /*0e90*/  SYNCS.EXCH.64 URZ, [UR4+0x1a0], UR6 ;  /* 0x0001a00604ff75b2 */ /* 0x0002620008000100 */
[----:B------:R1:W1:Y:S01]  /*0ea0*/  SYNCS.EXCH.64 URZ, [UR4+0x198], UR6 ;  /* 0x0001980604ff75b2 */ /* 0x0002620008000100 */
[----:B------:R1:W1:Y:S01]  /*0eb0*/  SYNCS.EXCH.64 URZ, [UR4+0x1a8], UR6 ;  /* 0x0001a80604ff75b2 */ /* 0x0002620008000100 */
[----:B------:R-:W-:Y:S01]  /*0ec0*/  NOP ;  /* 0x0000000000007918 */ /* 0x000fe20000000000 */
.L_x_15:
[----:B-1----:R-:W1:Y:S01]  /*0ed0*/  LDCU UR4, c[0x0][0x36c] ;  /* 0x00006d80ff0477ac */ /* 0x002e620008000800 */
[----:B------:R-:W-:Y:S01]  /*0ee0*/  ISETP.NE.OR P3, PT, R0, 0x2, !P3 ;  /* 0x000000020000780c */ /* 0x000fe20005f65670 */
[----:B------:R-:W-:Y:S01]  /*0ef0*/  NOP ;  /* 0x0000000000007918 */ /* 0x000fe20000000000 */
[----:B------:R-:W-:Y:S01]  /*0f00*/  LOP3.LUT R0, R131, 0x1f, RZ, 0xc0, !PT ;  /* 0x0000001f83007812 */ /* 0x000fe200078ec0ff */
[----:B------:R-:W-:Y:S02]  /*0f10*/  UISETP.NE.AND UP4, UPT, UR22, URZ, UPT ;  /* 0x000000ff1600728c */ /* 0x000fe4000bf85270 */
[----:B-1----:R-:W-:-:S09]  /*0f20*/  UISETP.EQ.U32.AND UP5, UPT, UR4, 0x1, UPT ;  /* 0x000000010400788c */ /* 0x002fd2000bfa2070 */
[----:B------:R-:W-:Y:S05]  /*0f30*/  BRA.U !UP5, `(.L_x_16) ;  /* 0x000000010d087547 */ /* 0x000fea000b800000 */
[----:B--234-:R-:W-:Y:S01]  /*0f40*/  UCGABAR_ARV ;  /* 0x00000000000079c7 */ /* 0x01cfe20008000000 */
[----:B------:R-:W-:Y:S05]  /*0f50*/  BRA `(.L_x_17) ;  /* 0x0000000000047947 */ /* 0x000fea0003800000 */
.L_x_16:
[----:B--234-:R-:W-:Y:S01]  /*0f60*/  NOP ;  /* 0x0000000000007918 */ /* 0x01cfe20000000000 */
.L_x_17:
[----:B------:R-:W1:Y:S01]  /*0f70*/  S2UR UR7, SR_CTAID.X ;  /* 0x00000000000779c3 */ /* 0x000e620000002500 */
[----:B------:R-:W-:-:S05]  /*0f80*/  CS2R.32 R3, SR_CgaSize ;  /* 0x0000000000037805 */ /* 0x000fca0000008a00 */
[----:B------:R-:W-:-:S05]  /*0f90*/  IMAD R3, R3, -0xa0, RZ ;  /* 0xffffff6003037824 */ /* 0x000fca00078e02ff */
[----:B------:R-:W-:-:S14]  /*0fa0*/  R2UR UR5, R3 ;  /* 0x00000000030572ca */ /* 0x000fdc00000e0000 */
[----:B------:R-:W2:Y:S01]  /*0fb0*/  LDCU UR5, c[0x0][UR5+0x2b0] ;  /* 0x00005600050577ac */ /* 0x000ea20008000800 */
[----:B------:R-:W-:-:S05]  /*0fc0*/  CS2R.32 R3, SR_CgaSize ;  /* 0x0000000000037805 */ /* 0x000fca0000008a00 */
[----:B------:R-:W-:-:S05]  /*0fd0*/  IMAD R3, R3, -0xa0, RZ ;  /* 0xffffff6003037824 */ /* 0x000fca00078e02ff */
[----:B------:R-:W-:-:S14]  /*0fe0*/  R2UR UR4, R3 ;  /* 0x00000000030472ca */ /* 0x000fdc00000e0000 */
[----:B------:R-:W3:Y:S01]  /*0ff0*/  LDCU UR4, c[0x0][UR4+0x2b4] ;  /* 0x00005680040477ac */ /* 0x000ee20008000800 */
[----:B------:R-:W4:Y:S01]  /*1000*/  S2UR UR8, SR_CTAID.Y ;  /* 0x00000000000879c3 */ /* 0x000f220000002600 */
[----:B------:R-:W3:Y:S01]  /*1010*/  LDCU UR23, c[0x0][0xb24] ;  /* 0x00016480ff1777ac */ /* 0x000ee20008000800 */
[----:B------:R-:W-:-:S05]  /*1020*/  CS2R.32 R3, SR_CgaSize ;  /* 0x0000000000037805 */ /* 0x000fca0000008a00 */
[----:B------:R-:W-:-:S05]  /*1030*/  IMAD R3, R3, -0xa0, RZ ;  /* 0xffffff6003037824 */ /* 0x000fca00078e02ff */
[----:B------:R-:W-:-:S14]  /*1040*/  R2UR UR58, R3 ;  /* 0x00000000033a72ca */ /* 0x000fdc00000e0000 */
[----:B------:R-:W3:Y:S01]  /*1050*/  LDCU UR58, c[0x0][UR58+0x2a0] ;  /* 0x000054003a3a77ac */ /* 0x000ee20008000800 */
[----:B------:R-:W1:Y:S01]  /*1060*/  S2UR UR36, SR_CTAID.Z ;  /* 0x00000000002479c3 */ /* 0x000e620000002700 */
[----:B------:R-:W-:-:S05]  /*1070*/  CS2R.32 R3, SR_CgaSize ;  /* 0x0000000000037805 */ /* 0x000fca0000008a00 */
[----:B------:R-:W-:-:S05]  /*1080*/  IMAD R3, R3, -0xa0, RZ ;  /* 0xffffff6003037824 */ /* 0x000fca00078e02ff */
[----:B------:R-:W-:-:S14]  /*1090*/  R2UR UR55, R3 ;  /* 0x00000000033772ca */ /* 0x000fdc00000e0000 */
[----:B------:R-:W3:Y:S01]  /*10a0*/  LDCU UR55, c[0x0][UR55+0x2a4] ;  /* 0x00005480373777ac */ /* 0x000ee20008000800 */
[----:B------:R-:W3:Y:S01]  /*10b0*/  LDCU UR40, c[0x0][0xb24] ;  /* 0x00016480ff2877ac */ /* 0x000ee20008000800 */
[----:B-1----:R-:W-:Y:S01]  /*10c0*/  I2FP.F32.U32 R3, UR7 ;  /* 0x0000000700037c45 */ /* 0x002fe20008201000 */
[----:B------:R-:W1:Y:S04]  /*10d0*/  LDCU UR25, c[0x0][0xb30] ;  /* 0x00016600ff1977ac */ /* 0x000e680008000800 */
[----:B--2---:R-:W-:Y:S01]  /*10e0*/  FMUL R3, R3, UR5 ;  /* 0x0000000503037c20 */ /* 0x004fe20008400000 */
[----:B------:R-:W-:Y:S01]  /*10f0*/  USHF.L.U32 UR28, UR61, 0xc, URZ ;  /* 0x0000000c3d1c7899 */ /* 0x000fe200080006ff */
[----:B----4-:R-:W-:Y:S01]  /*1100*/  I2FP.F32.U32 R2, UR8 ;  /* 0x0000000800027c45 */ /* 0x010fe20008201000 */
[----:B---3--:R-:W-:-:S03]  /*1110*/  UISETP.GE.AND UP2, UPT, UR23, 0x1, UPT ;  /* 0x000000011700788c */ /* 0x008fc6000bf46270 */
[----:B------:R-:W2:Y:S01]  /*1120*/  F2I.U32.TRUNC.NTZ R3, R3 ;  /* 0x0000000300037305 */ /* 0x000ea2000020f000 */
[----:B------:R-:W-:Y:S01]  /*1130*/  UMOV UR46, UR7 ;  /* 0x00000007002e7c82 */ /* 0x000fe20008000000 */
[----:B------:R-:W-:Y:S01]  /*1140*/  FMUL R2, R2, UR4 ;  /* 0x0000000402027c20 */ /* 0x000fe20008400000 */
[----:B------:R-:W-:-:S05]  /*1150*/  UMOV UR45, UR8 ;  /* 0x00000008002d7c82 */ /* 0x000fca0008000000 */
[----:B------:R-:W3:Y:S01]  /*1160*/  F2I.U32.TRUNC.NTZ R2, R2 ;  /* 0x0000000200027305 */ /* 0x000ee2000020f000 */
[----:B--2---:R-:W-:Y:S02]  /*1170*/  R2UR UR4, R3 ;  /* 0x00000000030472ca */ /* 0x004fe400000e0000 */
[----:B---3--:R-:W-:Y:S02]  /*1180*/  R2UR UR6, R2 ;  /* 0x00000000020672ca */ /* 0x008fe400000e0000 */
[----:B------:R-:W-:-:S09]  /*1190*/  PRMT R2, RZ, 0x7610, R2 ;  /* 0x00007610ff027816 */ /* 0x000fd20000000002 */
[----:B------:R-:W-:-:S04]  /*11a0*/  UIADD3 UR5, UPT, UPT, -UR4, URZ, URZ ;  /* 0x000000ff04057290 */ /* 0x000fc8000fffe1ff */
[----:B------:R-:W-:Y:S02]  /*11b0*/  UIMAD UR58, UR58, UR5, UR7 ;  /* 0x000000053a3a72a4 */ /* 0x000fe4000f8e0207 */
[----:B------:R-:W-:-:S04]  /*11c0*/  UIADD3 UR4, UPT, UPT, -UR6, URZ, URZ ;  /* 0x000000ff06047290 */ /* 0x000fc8000fffe1ff */
[----:B------:R-:W-:Y:S01]  /*11d0*/  UIMAD UR55, UR55, UR4, UR8 ;  /* 0x00000004373772a4 */ /* 0x000fe2000f8e0208 */
[----:B-1----:R-:W-:Y:S11]  /*11e0*/  BRA.U UP4, `(.L_x_18) ;  /* 0x0000000104247547 */ /* 0x002ff6000b800000 */
[----:B------:R-:W-:Y:S02]  /*11f0*/  UISETP.NE.AND UP0, UPT, UR55, URZ, UPT ;  /* 0x000000ff3700728c */ /* 0x000fe4000bf05270 */
[----:B------:R-:W-:Y:S02]  /*1200*/  UISETP.NE.AND UP1, UPT, UR55, 0x1, UPT ;  /* 0x000000013700788c */ /* 0x000fe4000bf25270 */
[----:B------:R-:W-:Y:S02]  /*1210*/  UISETP.EQ.OR UP0, UPT, UR58, URZ, !UP0 ;  /* 0x000000ff3a00728c */ /* 0x000fe4000c702670 */
[----:B------:R-:W-:Y:S02]  /*1220*/  USEL UR4, URZ, 0x2, UP1 ;  /* 0x00000002ff047887 */ /* 0x000fe40008800000 */
[----:B------:R-:W-:Y:S02]  /*1230*/  USEL UR5, URZ, 0x1, !UP0 ;  /* 0x00000001ff057887 */ /* 0x000fe4000c000000 */
[----:B------:R-:W-:-:S04]  /*1240*/  UISETP.NE.AND UP0, UPT, UR58, URZ, UPT ;  /* 0x000000ff3a00728c */ /* 0x000fc8000bf05270 */
[----:B------:R-:W-:-:S04]  /*1250*/  USEL UR4, UR4, 0x2, UP0 ;  /* 0x0000000204047887 */ /* 0x000fc80008000000 */
[----:B------:R-:W-:-:S06]  /*1260*/  UIADD3 UR4, UPT, UPT, UR5, UR4, URZ ;  /* 0x0000000405047290 */ /* 0x000fcc000fffe0ff */
[----:B------:R-:W-:Y:S02]  /*1270*/  MOV R2, UR4 ;  /* 0x0000000400027c02 */ /* 0x000fe40008000f00 */
.L_x_18:
[----:B------:R-:W-:Y:S05]  /*1280*/  BRA.U !UP2, `(.L_x_19) ;  /* 0x000000010ad47547 */ /* 0x000fea000b800000 */
[----:B------:R-:W1:Y:S01]  /*1290*/  LDCU.128 UR12, c[0x0][0xb10] ;  /* 0x00016200ff0c77ac */ /* 0x000e620008000c00 */
[----:B------:R-:W2:Y:S01]  /*12a0*/  LDCU UR6, c[0x0][0x370] ;  /* 0x00006e00ff0677ac */ /* 0x000ea20008000800 */
[----:B------:R-:W3:Y:S01]  /*12b0*/  LDCU UR5, c[0x0][0x374] ;  /* 0x00006e80ff0577ac */ /* 0x000ee20008000800 */
[----:B------:R-:W4:Y:S01]  /*12c0*/  LDCU UR24, c[0x0][0xb0c] ;  /* 0x00016180ff1877ac */ /* 0x000f220008000800 */
[----:B------:R-:W4:Y:S01]  /*12d0*/  LDCU UR4, c[0x0][0xb20] ;  /* 0x00016400ff0477ac */ /* 0x000f220008000800 */
[----:B------:R-:W4:Y:S01]  /*12e0*/  LDCU.64 UR8, c[0x0][0xb28] ;  /* 0x00016500ff0877ac */ /* 0x000f220008000a00 */
[----:B-1----:R-:W-:Y:S02]  /*12f0*/  UISETP.NE.AND UP0, UPT, UR14, 0x1, UPT ;  /* 0x000000010e00788c */ /* 0x002fe4000bf05270 */
[----:B---3--:R-:W-:Y:S02]  /*1300*/  UIMAD.WIDE.U32 UR10, UR5, UR15, URZ ;  /* 0x0000000f050a72a5 */ /* 0x008fe4000f8e00ff */
[----:B--2---:R-:W-:-:S02]  /*1310*/  UIMAD.WIDE.U32 UR18, UR6, UR12, URZ ;  /* 0x0000000c061272a5 */ /* 0x004fc4000f8e00ff */
[----:B----4-:R-:W-:Y:S02]  /*1320*/  UISETP.NE.AND UP1, UPT, UR24, 0x1, UPT ;  /* 0x000000011800788c */ /* 0x010fe4000bf25270 */
[----:B------:R-:W-:Y:S01]  /*1330*/  UISETP.NE.AND UP2, UPT, UR23, 0x1, UPT ;  /* 0x000000011700788c */ /* 0x000fe2000bf45270 */
[----:B------:R-:W-:Y:S02]  /*1340*/  UMOV UR10, UR11 ;  /* 0x0000000b000a7c82 */ /* 0x000fe40008000000 */
[----:B------:R-:W-:Y:S01]  /*1350*/  UMOV UR18, UR19 ;  /* 0x0000001300127c82 */ /* 0x000fe20008000000 */
[----:B------:R-:W-:Y:S02]  /*1360*/  @UP0 USHF.R.U32.HI UR5, URZ, UR4, UR10 ;  /* 0x00000004ff050299 */ /* 0x000fe4000801160a */
[----:B------:R-:W-:Y:S02]  /*1370*/  UIMAD.WIDE.U32 UR20, UR45, UR15, URZ ;  /* 0x0000000f2d1472a5 */ /* 0x000fe4000f8e00ff */
[----:B------:R-:W-:-:S02]  /*1380*/  UIMAD.WIDE.U32 UR10, UR5, UR8, URZ ;  /* 0x00000008050a72a5 */ /* 0x000fc4000f8e00ff */
[----:B------:R-:W-:Y:S02]  /*1390*/  @UP1 USHF.R.U32.HI UR6, URZ, UR13, UR18 ;  /* 0x0000000dff061299 */ /* 0x000fe40008011612 */
[----:B------:R-:W-:Y:S02]  /*13a0*/  UIMAD.WIDE.U32 UR16, UR46, UR12, URZ ;  /* 0x0000000c2e1072a5 */ /* 0x000fe4000f8e00ff */
[----:B------:R-:W-:Y:S01]  /*13b0*/  UIMAD.WIDE.U32 UR18, UR6, UR8, URZ ;  /* 0x00000008061272a5 */ /* 0x000fe2000f8e00ff */
[----:B------:R-:W-:Y:S01]  /*13c0*/  UMOV UR20, UR21 ;  /* 0x0000001500147c82 */ /* 0x000fe20008000000 */
[----:B------:R-:W-:Y:S01]  /*13d0*/  UMOV UR10, UR11 ;  /* 0x0000000b000a7c82 */ /* 0x000fe20008000000 */
[----:B------:R-:W-:Y:S02]  /*13e0*/  USHF.R.U32.HI UR20, URZ, UR4, UR20 ;  /* 0x00000004ff147299 */ /* 0x000fe40008011614 */
[----:B------:R-:W-:Y:S02]  /*13f0*/  @UP2 USHF.R.U32.HI UR5, URZ, UR9, UR10 ;  /* 0x00000009ff052299 */ /* 0x000fe4000801160a */
[----:B------:R-:W-:Y:S01]  /*1400*/  UMOV UR7, UR19 ;  /* 0x0000001300077c82 */ /* 0x000fe20008000000 */
[----:B------:R-:W-:Y:S01]  /*1410*/  UMOV UR16, UR17 ;  /* 0x0000001100107c82 */ /* 0x000fe20008000000 */
[----:B------:R-:W-:-:S02]  /*1420*/  @UP2 USHF.R.U32.HI UR6, URZ, UR9, UR7 ;  /* 0x00000009ff062299 */ /* 0x000fc40008011607 */
[----:B------:R-:W-:Y:S02]  /*1430*/  USHF.R.U32.HI UR13, URZ, UR13, UR16 ;  /* 0x0000000dff0d7299 */ /* 0x000fe40008011610 */
[----:B------:R-:W-:Y:S02]  /*1440*/  USEL UR4, UR45, UR20, !UP0 ;  /* 0x000000142d047287 */ /* 0x000fe4000c000000 */
[----:B------:R-:W-:Y:S02]  /*1450*/  UIMAD UR7, UR5, UR23, URZ ;  /* 0x00000017050772a4 */ /* 0x000fe4000f8e02ff */
[----:B------:R-:W-:Y:S02]  /*1460*/  USEL UR5, UR46, UR13, !UP1 ;  /* 0x0000000d2e057287 */ /* 0x000fe4000c800000 */
[----:B------:R-:W-:Y:S02]  /*1470*/  UIMAD UR12, UR6, UR23, URZ ;  /* 0x00000017060c72a4 */ /* 0x000fe4000f8e02ff */
[----:B------:R-:W-:-:S02]  /*1480*/  UISETP.GE.AND UP0, UPT, UR4, UR7, UPT ;  /* 0x000000070400728c */ /* 0x000fc4000bf06270 */
[----:B------:R-:W-:Y:S02]  /*1490*/  UIMAD.WIDE.U32 UR10, UR4, UR8, URZ ;  /* 0x00000008040a72a5 */ /* 0x000fe4000f8e00ff */
[----:B------:R-:W-:Y:S02]  /*14a0*/  UISETP.GE.OR UP0, UPT, UR5, UR12, UP0 ;  /* 0x0000000c0500728c */ /* 0x000fe40008706670 */
[----:B------:R-:W-:Y:S02]  /*14b0*/  UIMAD.WIDE.U32 UR12, UR5, UR8, URZ ;  /* 0x00000008050c72a5 */ /* 0x000fe4000f8e00ff */
[----:B------:R-:W-:Y:S01]  /*14c0*/  UIADD3 UR10, UPT, UPT, -UR4, URZ, URZ ;  /* 0x000000ff040a7290 */ /* 0x000fe2000fffe1ff */
[----:B------:R-:W-:Y:S01]  /*14d0*/  UMOV UR8, UR11 ;  /* 0x0000000b00087c82 */ /* 0x000fe20008000000 */
[----:B------:R-:W-:Y:S02]  /*14e0*/  UIADD3 UR11, UPT, UPT, -UR5, URZ, URZ ;  /* 0x000000ff050b7290 */ /* 0x000fe4000fffe1ff */
[----:B------:R-:W-:-:S03]  /*14f0*/  USHF.R.U32.HI UR8, URZ, UR9, UR8 ;  /* 0x00000009ff087299 */ /* 0x000fc60008011608 */
[----:B------:R-:W-:Y:S01]  /*1500*/  @!UP0 UMOV UR7, UR13 ;  /* 0x0000000d00078c82 */ /* 0x000fe20008000000 */
[----:B------:R-:W-:Y:S02]  /*1510*/  UIMAD UR45, UR14, UR10, UR45 ;  /* 0x0000000a0e2d72a4 */ /* 0x000fe4000f8e022d */
[----:B------:R-:W-:Y:S02]  /*1520*/  USEL UR8, UR4, UR8, !UP2 ;  /* 0x0000000804087287 */ /* 0x000fe4000d000000 */
[----:B------:R-:W-:Y:S02]  /*1530*/  @!UP0 USHF.R.U32.HI UR7, URZ, UR9, UR7 ;  /* 0x00000009ff078299 */ /* 0x000fe40008011607 */
[----:B------:R-:W-:Y:S02]  /*1540*/  UIADD3 UR9, UPT, UPT, -UR8, URZ, URZ ;  /* 0x000000ff08097290 */ /* 0x000fe4000fffe1ff */
[----:B------:R-:W-:Y:S02]  /*1550*/  @!UP0 USEL UR7, UR5, UR7, !UP2 ;  /* 0x0000000705078287 */ /* 0x000fe4000d000000 */
[----:B------:R-:W-:-:S02]  /*1560*/  UIMAD UR9, UR23, UR9, UR4 ;  /* 0x00000009170972a4 */ /* 0x000fc4000f8e0204 */
[----:B------:R-:W-:Y:S02]  /*1570*/  @!UP0 UIADD3 UR8, UPT, UPT, UR8, -UR7, URZ ;  /* 0x8000000708088290 */ /* 0x000fe4000fffe0ff */
[----:B------:R-:W-:Y:S02]  /*1580*/  @!UP0 UIMAD UR6, UR9, UR6, UR7 ;  /* 0x00000006090682a4 */ /* 0x000fe4000f8e0207 */
[----:B------:R-:W-:Y:S02]  /*1590*/  @!UP0 UIMAD UR4, UR8, UR23, UR5 ;  /* 0x00000017080482a4 */ /* 0x000fe4000f8e0205 */
[----:B------:R-:W-:Y:S02]  /*15a0*/  UIMAD UR46, UR24, UR11, UR46 ;  /* 0x0000000b182e72a4 */ /* 0x000fe4000f8e022e */
[----:B------:R-:W-:Y:S01]  /*15b0*/  UIMAD UR45, UR4, UR14, UR45 ;  /* 0x0000000e042d72a4 */ /* 0x000fe2000f8e022d */
[----:B------:R-:W-:Y:S02]  /*15c0*/  @!UP0 UMOV UR5, UR6 ;  /* 0x0000000600058c82 */ /* 0x000fe40008000000 */
[----:B------:R-:W-:-:S12]  /*15d0*/  UIMAD UR46, UR5, UR24, UR46 ;  /* 0x00000018052e72a4 */ /* 0x000fd8000f8e022e */
.L_x_19:
[----:B------:R-:W-:Y:S02]  /*15e0*/  UISETP.NE.AND UP1, UPT, UR25, 0x1, UPT ;  /* 0x000000011900788c */ /* 0x000fe4000bf25270 */
[----:B------:R-:W-:Y:S02]  /*15f0*/  UISETP.NE.AND UP0, UPT, UR22, 0x2, UPT ;  /* 0x000000021600788c */ /* 0x000fe4000bf05270 */
[----:B------:R-:W-:-:S05]  /*1600*/  ULOP3.LUT UR28, UR28, 0x1000, URZ, 0xc0, !UPT ;  /* 0x000010001c1c7892 */ /* 0x000fca000f8ec0ff */
[----:B------:R-:W-:Y:S07]  /*1610*/  BRA.U UP1, `(.L_x_20) ;  /* 0x0000000101447547 */ /* 0x000fee000b800000 */
[----:B------:R-:W1:Y:S01]  /*1620*/  LDCU.128 UR8, c[0x0][0xb10] ;  /* 0x00016200ff0877ac */ /* 0x000e620008000c00 */
[----:B------:R-:W2:Y:S01]  /*1630*/  LDCU UR12, c[0x0][0xb0c] ;  /* 0x00016180ff0c77ac */ /* 0x000ea20008000800 */
[----:B------:R-:W3:Y:S01]  /*1640*/  LDCU UR13, c[0x0][0xb20] ;  /* 0x00016400ff0d77ac */ /* 0x000ee20008000800 */
[----:B-1----:R-:W-:Y:S02]  /*1650*/  UIMAD.WIDE.U32 UR6, UR46, UR8, URZ ;  /* 0x000000082e0672a5 */ /* 0x002fe4000f8e00ff */
[----:B------:R-:W-:Y:S02]  /*1660*/  UIMAD.WIDE.U32 UR4, UR45, UR11, URZ ;  /* 0x0000000b2d0472a5 */ /* 0x000fe4000f8e00ff */
[----:B--2---:R-:W-:Y:S02]  /*1670*/  UISETP.NE.AND UP2, UPT, UR12, 0x1, UPT ;  /* 0x000000010c00788c */ /* 0x004fe4000bf45270 */
[----:B------:R-:W-:Y:S01]  /*1680*/  UISETP.NE.AND UP1, UPT, UR10, 0x1, UPT ;  /* 0x000000010a00788c */ /* 0x000fe2000bf25270 */
[----:B------:R-:W-:-:S02]  /*1690*/  UMOV UR6, UR7 ;  /* 0x0000000700067c82 */ /* 0x000fc40008000000 */
[----:B------:R-:W-:Y:S01]  /*16a0*/  UMOV UR4, UR5 ;  /* 0x0000000500047c82 */ /* 0x000fe20008000000 */
[----:B------:R-:W-:Y:S02]  /*16b0*/  USHF.R.U32.HI UR6, URZ, UR9, UR6 ;  /* 0x00000009ff067299 */ /* 0x000fe40008011606 */
[----:B---3--:R-:W-:Y:S02]  /*16c0*/  USHF.R.U32.HI UR4, URZ, UR13, UR4 ;  /* 0x0000000dff047299 */ /* 0x008fe40008011604 */
[----:B------:R-:W-:Y:S02]  /*16d0*/  USEL UR5, UR46, UR6, !UP2 ;  /* 0x000000062e057287 */ /* 0x000fe4000d000000 */
[----:B------:R-:W-:-:S04]  /*16e0*/  USEL UR4, UR45, UR4, !UP1 ;  /* 0x000000042d047287 */ /* 0x000fc8000c800000 */
[----:B------:R-:W-:Y:S02]  /*16f0*/  UIADD3 UR6, UPT, UPT, UR5, -UR4, URZ ;  /* 0x8000000405067290 */ /* 0x000fe4000fffe0ff */
[----:B------:R-:W-:Y:S02]  /*1700*/  UIADD3 UR4, UPT, UPT, -UR5, UR4, URZ ;  /* 0x0000000405047290 */ /* 0x000fe4000fffe1ff */
[----:B------:R-:W-:Y:S02]  /*1710*/  UIMAD UR45, UR6, UR10, UR45 ;  /* 0x0000000a062d72a4 */ /* 0x000fe4000f8e022d */
[----:B------:R-:W-:-:S12]  /*1720*/  UIMAD UR46, UR4, UR12, UR46 ;  /* 0x0000000c042e72a4 */ /* 0x000fd8000f8e022e */
.L_x_20:
[----:B------:R-:W-:Y:S05]  /*1730*/  BRA.U !UP5, `(.L_x_21) ;  /* 0x000000010d0c7547 */ /* 0x000fea000b800000 */
[----:B------:R-:W-:Y:S01]  /*1740*/  UCGABAR_WAIT ;  /* 0x0000000000007dc7 */ /* 0x000fe20008000000 */
[----:B------:R-:W-:Y:S01]  /*1750*/  CCTL.IVALL ;  /* 0x00000000ff00798f */ /* 0x000fe20002000000 */
[----:B------:R-:W-:Y:S05]  /*1760*/  BRA `(.L_x_22) ;  /* 0x0000000000047947 */ /* 0x000fea0003800000 */
.L_x_21:
[----:B------:R-:W-:Y:S06]  /*1770*/  BAR.SYNC.DEFER_BLOCKING 0x0 ;  /* 0x0000000000007b1d */ /* 0x000fec0000010000 */
.L_x_22:
[----:B------:R-:W-:Y:S05]  /*1780*/  BRA.U UP0, `(.L_x_23) ;  /* 0x0000001900807547 */ /* 0x000fea000b800000 */
[----:B------:R-:W1:Y:S01]  /*1790*/  LDCU UR6, c[0x0][0x38c] ;  /* 0x00007180ff0677ac */ /* 0x000e620008000800 */
[----:B------:R-:W-:Y:S01]  /*17a0*/  PLOP3.LUT P1, PT, PT, PT, UP3, 0x80, 0x8 ;  /* 0x000000000008781c */ /* 0x000fe20003f2f038 */
[----:B------:R-:W-:Y:S01]  /*17b0*/  IMAD.MOV.U32 R12, RZ, RZ, 0x1 ;  /* 0x00000001ff0c7424 */ /* 0x000fe200078e00ff */
[----:B------:R-:W-:Y:S01]  /*17c0*/  ISETP.EQ.OR P2, PT, R0, RZ, P3 ;  /* 0x000000ff0000720c */ /* 0x000fe20001f42670 */
[----:B------:R-:W-:Y:S01]  /*17d0*/  UMOV UR7, 0x400 ;  /* 0x0000040000077882 */ /* 0x000fe20000000000 */
[----:B------:R-:W-:Y:S01]  /*17e0*/  UISETP.NE.AND UP1, UPT, UR22, URZ, UPT ;  /* 0x000000ff1600728c */ /* 0x000fe2000bf25270 */
[----:B------:R-:W-:Y:S01]  /*17f0*/  PLOP3.LUT P1, PT, P1, PT, PT, 0x8, 0x80 ;  /* 0x000000000080781c */ /* 0x000fe20000f2e170 */
[----:B------:R-:W-:Y:S01]  /*1800*/  ULEA UR7, UR61, UR7, 0x18 ;  /* 0x000000073d077291 */ /* 0x000fe2000f8ec0ff */
[----:B------:R-:W-:Y:S01]  /*1810*/  CS2R R10, SRZ ;  /* 0x00000000000a7805 */ /* 0x000fe2000001ff00 */
[----:B------:R-:W-:Y:S01]  /*1820*/  IMAD.MOV.U32 R9, RZ, RZ, RZ ;  /* 0x000000ffff097224 */ /* 0x000fe200078e00ff */
[----:B------:R-:W2:Y:S01]  /*1830*/  LDCU UR41, c[0x0][0x370] ;  /* 0x00006e00ff2977ac */ /* 0x000ea20008000800 */
[----:B------:R-:W-:Y:S01]  /*1840*/  IMAD.MOV.U32 R8, RZ, RZ, 0x1 ;  /* 0x00000001ff087424 */ /* 0x000fe200078e00ff */
[----:B------:R-:W3:Y:S01]  /*1850*/  LDCU.64 UR26, c[0x0][0x348] ;  /* 0x00006900ff1a77ac */ /* 0x000ee20008000a00 */
[----:B-1----:R-:W-:-:S02]  /*1860*/  UIADD3 UR5, UPT, UPT, UR6, 0x3f, URZ ;  /* 0x0000003f06057890 */ /* 0x002fc4000fffe0ff */
[----:B------:R-:W-:Y:S02]  /*1870*/  USHF.R.U32.HI UR47, URZ, 0x6, UR28 ;  /* 0x00000006ff2f7899 */ /* 0x000fe4000801161c */
[----:B------:R-:W-:Y:S02]  /*1880*/  USHF.R.S32.HI UR4, URZ, 0x1f, UR5 ;  /* 0x0000001fff047899 */ /* 0x000fe40008011405 */
[----:B------:R-:W-:Y:S02]  /*1890*/  UIADD3 UR48, UPT, UPT, UR6, 0x7e, URZ ;  /* 0x0000007e06307890 */ /* 0x000fe4000fffe0ff */
[----:B------:R-:W-:Y:S01]  /*18a0*/  ULEA.HI UR4, UR4, UR5, URZ, 0x6 ;  /* 0x0000000504047291 */ /* 0x000fe2000f8f30ff */
[----:B------:R-:W1:Y:S03]  /*18b0*/  LDCU UR39, c[0x0][0x374] ;  /* 0x00006e80ff2777ac */ /* 0x000e660008000800 */
[----:B------:R-:W-:-:S02]  /*18c0*/  USHF.R.S32.HI UR43, URZ, 0x6, UR4 ;  /* 0x00000006ff2b7899 */ /* 0x000fc40008011404 */
[----:B------:R-:W-:Y:S02]  /*18d0*/  UIADD3 UR4, UPT, UPT, UR6, -0x1, URZ ;  /* 0xffffffff06047890 */ /* 0x000fe4000fffe0ff */
[----:B------:R-:W-:Y:S02]  /*18e0*/  UISETP.LT.U32.AND UP0, UPT, UR43, 0x11, UPT ;  /* 0x000000112b00788c */ /* 0x000fe4000bf01070 */
[----:B------:R-:W-:Y:S02]  /*18f0*/  UISETP.GE.U32.AND UP2, UPT, UR4, -0x7f, UPT ;  /* 0xffffff810400788c */ /* 0x000fe4000bf46070 */
[----:B------:R-:W-:Y:S02]  /*1900*/  USEL UR42, UR43, 0x11, UP0 ;  /* 0x000000112b2a7887 */ /* 0x000fe40008000000 */
[----:B------:R-:W-:Y:S02]  /*1910*/  USEL UR24, UR34, 0x2, UP1 ;  /* 0x0000000222187887 */ /* 0x000fe40008800000 */
[----:B------:R-:W-:-:S02]  /*1920*/  UIADD3 UR21, UPT, UPT, UR42, -0x1, URZ ;  /* 0xffffffff2a157890 */ /* 0x000fc4000fffe0ff */
[----:B------:R-:W-:Y:S02]  /*1930*/  UIADD3 UR29, UPT, UPT, UR7, 0x4400, UR28 ;  /* 0x00004400071d7890 */ /* 0x000fe4000fffe01c */
[----:B------:R-:W-:Y:S02]  /*1940*/  UIADD3 UR44, UPT, UPT, UR43, -UR42, URZ ;  /* 0x8000002a2b2c7290 */ /* 0x000fe4000fffe0ff */
[----:B------:R-:W-:Y:S01]  /*1950*/  @UP2 UIADD3 UR21, UPT, UPT, UR42, URZ, URZ ;  /* 0x000000ff2a152290 */ /* 0x000fe2000fffe0ff */
[----:B------:R-:W-:-:S03]  /*1960*/  UMOV UR5, URZ ;  /* 0x000000ff00057c82 */ /* 0x000fc60008000000 */
[----:B-123--:R-:W-:-:S12]  /*1970*/  UIADD3 UR21, UPT, UPT, UR21, 0x1, URZ ;  /* 0x0000000115157890 */ /* 0x00efd8000fffe0ff */
.L_x_43:
[----:B------:R-:W-:-:S09]  /*1980*/  UISETP.NE.AND UP0, UPT, UR61, URZ, UPT ;  /* 0x000000ff3d00728c */ /* 0x000fd2000bf05270 */
[----:B------:R-:W-:Y:S05]  /*1990*/  BRA.U UP0, `(.L_x_24) ;  /* 0x0000000100287547 */ /* 0x000fea000b800000 */
[----:B------:R-:W-:Y:S02]  /*19a0*/  LEA R0, R9, UR7, 0x3 ;  /* 0x0000000709007c11 */ /* 0x000fe4000f8e18ff */
[----:B------:R-:W-:-:S04]  /*19b0*/  SHF.L.U32 R2, R8, 0x1f, RZ ;  /* 0x0000001f08027819 */ /* 0x000fc800000006ff */
[----:B------:R-:W1:Y:S02]  /*19c0*/  SYNCS.PHASECHK.TRANS64.TRYWAIT P0, [R0+URZ+0x1a0], R2 ;  /* 0x0001a002000075a7 */ /* 0x000e6400080011ff */
[----:B-1----:R-:W-:Y:S05]  /*19d0*/  @!P0 BRA `(.L_x_25) ;  /* 0x0000005c00688947 */ /* 0x002fea0003800000 */
.L_x_116:
[----:B------:R-:W-:Y:S01]  /*19e0*/  VIADD R9, R9, 0x1 ;  /* 0x0000000109097836 */ /* 0x000fe20000000000 */
[----:B------:R1:W-:Y:S04]  /*19f0*/  SYNCS.ARRIVE.TRANS64.A1T0 RZ, [R0+URZ+0x190], RZ ;  /* 0x000190ff00ff79a7 */ /* 0x0003e800081000ff */
[----:B------:R-:W-:-:S04]  /*1a00*/  ISETP.NE.AND P0, PT, R9, 0x2, PT ;  /* 0x000000020900780c */ /* 0x000fc80003f05270 */
[----:B------:R-:W-:Y:S02]  /*1a10*/  SEL R9, R9, RZ, P0 ;  /* 0x000000ff09097207 */ /* 0x000fe40000000000 */
[----:B-1----:R-:W-:-:S04]  /*1a20*/  SEL R0, RZ, 0x1, P0 ;  /* 0x00000001ff007807 */ /* 0x002fc80000000000 */
[----:B------:R-:W-:-:S07]  /*1a30*/  LOP3.LUT R8, R8, R0, RZ, 0x3c, !PT ;  /* 0x0000000008087212 */ /* 0x000fce00078e3cff */
.L_x_24:
[----:B------:R-:W-:Y:S01]  /*1a40*/  ULEA UR4, UR5, UR7, 0x3 ;  /* 0x0000000705047291 */ /* 0x000fe2000f8e18ff */
[----:B------:R-:W-:Y:S01]  /*1a50*/  SHF.L.U32 R0, R12, 0x1f, RZ ;  /* 0x0000001f0c007819 */ /* 0x000fe200000006ff */
[----:B------:R-:W-:Y:S02]  /*1a60*/  UISETP.GE.U32.AND UP0, UPT, UR48, 0x7f, UPT ;  /* 0x0000007f3000788c */ /* 0x000fe4000bf06070 */
[----:B------:R-:W-:Y:S02]  /*1a70*/  USHF.L.U32 UR11, UR45, 0x6, URZ ;  /* 0x000000062d0b7899 */ /* 0x000fe400080006ff */
[----:B------:R-:W-:Y:S01]  /*1a80*/  ULEA UR35, UR46, UR47, 0x7 ;  /* 0x0000002f2e237291 */ /* 0x000fe2000f8e38ff */
[----:B------:R-:W-:Y:S02]  /*1a90*/  UMOV UR13, URZ ;  /* 0x000000ff000d7c82 */ /* 0x000fe40008000000 */
[----:B------:R1:W2:Y:S02]  /*1aa0*/  SYNCS.PHASECHK.TRANS64.TRYWAIT P0, [UR4+0x88], R0 ;  /* 0x00008800ff0075a7 */ /* 0x0002a40008001104 */
[----:B------:R-:W-:Y:S07]  /*1ab0*/  BRA.U !UP0, `(.L_x_26) ;  /* 0x0000000108bc7547 */ /* 0x000fee000b800000 */
[----:B------:R-:W-:Y:S01]  /*1ac0*/  UMOV UR6, URZ ;  /* 0x000000ff00067c82 */ /* 0x000fe20008000000 */
[----:B------:R-:W-:-:S05]  /*1ad0*/  UMOV UR4, UR5 ;  /* 0x0000000500047c82 */ /* 0x000fca0008000000 */
.L_x_32:
[----:B------:R-:W-:Y:S01]  /*1ae0*/  ULEA UR33, UR4, UR7, 0x3 ;  /* 0x0000000704217291 */ /* 0x000fe2000f8e18ff */
[----:B--2---:R-:W-:Y:S01]  /*1af0*/  @!P3 MOV R2, 0x3000 ;  /* 0x000030000002b802 */ /* 0x004fe20000000f00 */
[----:B--2-4-:R-:W-:Y:S10]  /*1b00*/  @P0 BRA `(.L_x_27) ;  /* 0x00000000000c0947 */ /* 0x014ff40003800000 */
[----:B------:R-:W-:-:S04]  /*1b10*/  SHF.L.U32 R3, R12, 0x1f, RZ ;  /* 0x0000001f0c037819 */ /* 0x000fc800000006ff */
[----:B------:R-:W2:Y:S02]  /*1b20*/  SYNCS.PHASECHK.TRANS64.TRYWAIT P0, [UR33+0x88], R3 ;  /* 0x00008803ff0075a7 */ /* 0x000ea40008001121 */
[----:B--2---:R-:W-:Y:S05]  /*1b30*/  @!P0 BRA `(.L_x_28) ;  /* 0x0000005c00248947 */ /* 0x004fea0003800000 */
.L_x_27:
[----:B------:R2:W-:Y:S01]  /*1b40*/  @!P3 SYNCS.ARRIVE.TRANS64 RZ, [UR33], R2 ;  /* 0x00000002ffffb9a7 */ /* 0x0005e20008000021 */
[----:B------:R-:W-:-:S04]  /*1b50*/  ULOP3.LUT UR5, UR24, 0x2, URZ, 0xfc, !UPT ;  /* 0x0000000218057892 */ /* 0x000fc8000f8efcff */
[----:B------:R-:W-:-:S09]  /*1b60*/  UISETP.NE.AND UP0, UPT, UR5, 0x2, UPT ;  /* 0x000000020500788c */ /* 0x000fd2000bf05270 */
[----:B------:R-:W-:Y:S05]  /*1b70*/  BRA.U UP0, `(.L_x_29) ;  /* 0x0000000100047547 */ /* 0x000fea000b800000 */
[----:B------:R-:W-:Y:S05]  /*1b80*/  BPT.TRAP 0x1 ;  /* 0x000000040000795c */ /* 0x000fea0000300000 */
.L_x_29:
[----:B------:R-:W-:Y:S04]  /*1b90*/  BSSY.RECONVERGENT B0, `(.L_x_30) ;  /* 0x0000003000007945 */ /* 0x000fe80003800200 */
[----:B------:R-:W-:Y:S05]  /*1ba0*/  @P2 BRA `(.L_x_31) ;  /* 0x0000000000042947 */ /* 0x000fea0003800000 */
[----:B------:R-:W-:Y:S05]  /*1bb0*/  BPT.TRAP 0x1 ;  /* 0x000000040000795c */ /* 0x000fea0000300000 */
.L_x_31:
[----:B------:R-:W-:Y:S05]  /*1bc0*/  BSYNC.RECONVERGENT B0 ;  /* 0x0000000000007941 */ /* 0x000fea0003800200 */
.L_x_30:
[----:B------:R-:W-:Y:S02]  /*1bd0*/  UIADD3 UR5, UPT, UPT, UR4, 0x1, URZ ;  /* 0x0000000104057890 */ /* 0x000fe4000fffe0ff */
[----:B------:R-:W-:Y:S02]  /*1be0*/  ULEA UR32, UR4, UR28, 0xd ;  /* 0x0000001c04207291 */ /* 0x000fe4000f8e68ff */
[----:B------:R-:W-:Y:S02]  /*1bf0*/  UISETP.NE.AND UP0, UPT, UR5, 0x11, UPT ;  /* 0x000000110500788c */ /* 0x000fe4000bf05270 */
[----:B------:R-:W-:Y:S02]  /*1c00*/  UIADD3 UR16, UP1, UPT, UR26, 0x80, URZ ;  /* 0x000000801a107890 */ /* 0x000fe4000ff3e0ff */
[----:B------:R-:W-:Y:S02]  /*1c10*/  USEL UR9, URZ, 0x1, UP0 ;  /* 0x00000001ff097887 */ /* 0x000fe40008000000 */
[----:B------:R-:W-:-:S02]  /*1c20*/  USEL UR5, UR5, URZ, UP0 ;  /* 0x000000ff05057287 */ /* 0x000fc40008000000 */
[----:B------:R-:W-:Y:S02]  /*1c30*/  UIADD3 UR14, UP0, UPT, UR26, 0x180, URZ ;  /* 0x000001801a0e7890 */ /* 0x000fe4000ff1e0ff */
[----:B------:R-:W-:Y:S01]  /*1c40*/  ULEA UR8, UR5, UR7, 0x3 ;  /* 0x0000000705087291 */ /* 0x000fe2000f8e18ff */
[----:B------:R-:W-:Y:S01]  /*1c50*/  LOP3.LUT R12, R12, UR9, RZ, 0x3c, !PT ;  /* 0x000000090c0c7c12 */ /* 0x000fe2000f8e3cff */
[----:B------:R-:W-:Y:S02]  /*1c60*/  USHF.L.U32 UR34, UR6, 0x6, URZ ;  /* 0x0000000606227899 */ /* 0x000fe400080006ff */
[----:B------:R-:W-:Y:S01]  /*1c70*/  UIADD3.X UR17, UPT, UPT, URZ, UR27, URZ, UP1, !UPT ;  /* 0x0000001bff117290 */ /* 0x000fe20008ffe4ff */
[----:B-1----:R-:W-:Y:S01]  /*1c80*/  SHF.L.U32 R0, R12, 0x1f, RZ ;  /* 0x0000001f0c007819 */ /* 0x002fe200000006ff */
[----:B------:R-:W-:Y:S02]  /*1c90*/  UIADD3 UR32, UPT, UPT, UR7, 0x4400, UR32 ;  /* 0x0000440007207890 */ /* 0x000fe4000fffe020 */
[----:B------:R-:W-:Y:S01]  /*1ca0*/  UIADD3.X UR15, UPT, UPT, URZ, UR27, URZ, UP0, !UPT ;  /* 0x0000001bff0f7290 */ /* 0x000fe200087fe4ff */
[----:B------:R3:W4:Y:S01]  /*1cb0*/  SYNCS.PHASECHK.TRANS64.TRYWAIT P0, [UR8+0x88], R0 ;  /* 0x00008800ff0075a7 */ /* 0x0007220008001108 */
[----:B------:R-:W-:Y:S01]  /*1cc0*/  ULEA UR8, UR4, UR7, 0xc ;  /* 0x0000000704087291 */ /* 0x000fe2000f8e60ff */
[----:B------:R-:W-:Y:S01]  /*1cd0*/  UMOV UR13, 0x30000 ;  /* 0x00030000000d7882 */ /* 0x000fe20000000000 */
[----:B------:R-:W-:-:S02]  /*1ce0*/  UMOV UR18, 0x0 ;  /* 0x0000000000127882 */ /* 0x000fc40000000000 */
[----:B------:R-:W-:Y:S01]  /*1cf0*/  UIADD3 UR8, UPT, UPT, UR8, 0x26400, URZ ;  /* 0x0002640008087890 */ /* 0x000fe2000fffe0ff */
[----:B------:R-:W-:Y:S01]  /*1d00*/  UMOV UR19, 0x10000000 ;  /* 0x1000000000137882 */ /* 0x000fe20000000000 */
[----:B------:R-:W-:Y:S01]  /*1d10*/  UMOV UR12, UR36 ;  /* 0x00000024000c7c82 */ /* 0x000fe20008000000 */
[----:B------:R-:W-:Y:S01]  /*1d20*/  UMOV UR9, UR33 ;  /* 0x0000002100097c82 */ /* 0x000fe20008000000 */
[----:B------:R-:W-:Y:S01]  /*1d30*/  UMOV UR10, UR34 ;  /* 0x00000022000a7c82 */ /* 0x000fe20008000000 */
[----:B------:R1:W-:Y:S01]  /*1d40*/  UTMALDG.3D.MULTICAST [UR32], [UR16], UR13, desc[UR18] ;  /* 0x00001220100073b4 */ /* 0x0003e2000801180d */
[----:B------:R-:W-:Y:S01]  /*1d50*/  UIADD3 UR6, UPT, UPT, UR6, 0x1, URZ ;  /* 0x0000000106067890 */ /* 0x000fe2000fffe0ff */
[----:B------:R-:W-:-:S03]  /*1d60*/  UMOV UR4, UR5 ;  /* 0x0000000500047c82 */ /* 0x000fc60008000000 */
[----:B------:R-:W-:Y:S01]  /*1d70*/  UISETP.NE.AND UP0, UPT, UR6, UR21, UPT ;  /* 0x000000150600728c */ /* 0x000fe2000bf05270 */
[----:B------:R3:W-:Y:S01]  /*1d80*/  UTMALDG.3D [UR8], [UR14], desc[UR18] ;  /* 0x000012080e0075b4 */ /* 0x0007e20008011000 */
[----:B-1----:R-:W-:-:S07]  /*1d90*/  UMOV UR13, UR21 ;  /* 0x00000015000d7c82 */ /* 0x002fce0008000000 */
[----:B---3--:R-:W-:Y:S05]  /*1da0*/  BRA.U UP0, `(.L_x_32) ;  /* 0xfffffffd004c7547 */ /* 0x008fea000b83ffff */
.L_x_26:
[----:B------:R-:W-:Y:S01]  /*1db0*/  ULEA UR4, UR5, UR7, 0x3 ;  /* 0x0000000705047291 */ /* 0x000fe2000f8e18ff */
[----:B-1----:R-:W-:Y:S01]  /*1dc0*/  SHF.L.U32 R0, R12, 0x1f, RZ ;  /* 0x0000001f0c007819 */ /* 0x002fe200000006ff */
[----:B------:R-:W-:Y:S01]  /*1dd0*/  @!P1 SYNCS.ARRIVE.TRANS64.A1T0 RZ, [UR7+0x128], RZ ;  /* 0x000128ffffff99a7 */ /* 0x000fe20008100007 */
[----:B------:R-:W-:-:S06]  /*1de0*/  UISETP.GT.AND UP0, UPT, UR43, UR42, UPT ;  /* 0x0000002a2b00728c */ /* 0x000fcc000bf04270 */
[----:B--2-4-:R1:W2:Y:S03]  /*1df0*/  SYNCS.PHASECHK.TRANS64.TRYWAIT P0, [UR4+0x88], R0 ;  /* 0x00008800ff0075a7 */ /* 0x0142a60008001104 */
[----:B------:R-:W-:Y:S05]  /*1e00*/  BRA.U !UP0, `(.L_x_33) ;  /* 0x0000000108bc7547 */ /* 0x000fea000b800000 */
[----:B------:R-:W-:Y:S01]  /*1e10*/  UIADD3 UR25, UPT, UPT, UR44, UR13, URZ ;  /* 0x0000000d2c197290 */ /* 0x000fe2000fffe0ff */
[----:B------:R-:W-:-:S11]  /*1e20*/  UMOV UR4, UR5 ;  /* 0x0000000500047c82 */ /* 0x000fd60008000000 */
.L_x_39:
[----:B------:R-:W-:Y:S01]  /*1e30*/  ULEA UR17, UR4, UR7, 0x3 ;  /* 0x0000000704117291 */ /* 0x000fe2000f8e18ff */
[----:B--2---:R-:W-:Y:S01]  /*1e40*/  @!P3 MOV R2, 0x3000 ;  /* 0x000030000002b802 */ /* 0x004fe20000000f00 */
[----:B--2-4-:R-:W-:Y:S10]  /*1e50*/  @P0 BRA `(.L_x_34) ;  /* 0x00000000000c0947 */ /* 0x014ff40003800000 */
[----:B------:R-:W-:-:S04]  /*1e60*/  SHF.L.U32 R3, R12, 0x1f, RZ ;  /* 0x0000001f0c037819 */ /* 0x000fc800000006ff */
[----:B------:R-:W2:Y:S02]  /*1e70*/  SYNCS.PHASECHK.TRANS64.TRYWAIT P0, [UR17+0x88], R3 ;  /* 0x00008803ff0075a7 */ /* 0x000ea40008001111 */
[----:B--2---:R-:W-:Y:S05]  /*1e80*/  @!P0 BRA `(.L_x_35) ;  /* 0x0000005800688947 */ /* 0x004fea0003800000 */
.L_x_34:
[----:B------:R2:W-:Y:S01]  /*1e90*/  @!P3 SYNCS.ARRIVE.TRANS64 RZ, [UR17], R2 ;  /* 0x00000002ffffb9a7 */ /* 0x0005e20008000011 */
[----:B------:R-:W-:-:S04]  /*1ea0*/  ULOP3.LUT UR5, UR24, 0x2, URZ, 0xfc, !UPT ;  /* 0x0000000218057892 */ /* 0x000fc8000f8efcff */
[----:B------:R-:W-:-:S09]  /*1eb0*/  UISETP.NE.AND UP0, UPT, UR5, 0x2, UPT ;  /* 0x000000020500788c */ /* 0x000fd2000bf05270 */
[----:B------:R-:W-:Y:S05]  /*1ec0*/  BRA.U UP0, `(.L_x_36) ;  /* 0x0000000100047547 */ /* 0x000fea000b800000 */
[----:B------:R-:W-:Y:S05]  /*1ed0*/  BPT.TRAP 0x1 ;  /* 0x000000040000795c */ /* 0x000fea0000300000 */
.L_x_36:
[----:B------:R-:W-:Y:S04]  /*1ee0*/  BSSY.RECONVERGENT B0, `(.L_x_37) ;  /* 0x0000003000007945 */ /* 0x000fe80003800200 */
[----:B------:R-:W-:Y:S05]  /*1ef0*/  @P2 BRA `(.L_x_38) ;  /* 0x0000000000042947 */ /* 0x000fea0003800000 */
[----:B------:R-:W-:Y:S05]  /*1f00*/  BPT.TRAP 0x1 ;  /* 0x000000040000795c */ /* 0x000fea0000300000 */
.L_x_38:
[----:B------:R-:W-:Y:S05]  /*1f10*/  BSYNC.RECONVERGENT B0 ;  /* 0x0000000000007941 */ /* 0x000fea0003800200 */
.L_x_37:
[----:B------:R-:W-:Y:S02]  /*1f20*/  UIADD3 UR5, UPT, UPT, UR4, 0x1, URZ ;  /* 0x0000000104057890 */ /* 0x000fe4000fffe0ff */
[----:B------:R-:W-:Y:S02]  /*1f30*/  UIADD3 UR14, UP1, UPT, UR26, 0x80, URZ ;  /* 0x000000801a0e7890 */ /* 0x000fe4000ff3e0ff */
[----:B------:R-:W-:Y:S02]  /*1f40*/  UISETP.NE.AND UP0, UPT, UR5, 0x11, UPT ;  /* 0x000000110500788c */ /* 0x000fe4000bf05270 */
[----:B------:R-:W-:Y:S02]  /*1f50*/  USHF.L.U32 UR18, UR13, 0x6, URZ ;  /* 0x000000060d127899 */ /* 0x000fe400080006ff */
[----:B------:R-:W-:Y:S02]  /*1f60*/  USEL UR8, URZ, 0x1, UP0 ;  /* 0x00000001ff087887 */ /* 0x000fe40008000000 */
[----:B------:R-:W-:-:S02]  /*1f70*/  USEL UR5, UR5, URZ, UP0 ;  /* 0x000000ff05057287 */ /* 0x000fc40008000000 */
[----:B------:R-:W-:Y:S02]  /*1f80*/  UIADD3 UR22, UP0, UPT, UR26, 0x180, URZ ;  /* 0x000001801a167890 */ /* 0x000fe4000ff1e0ff */
[----:B------:R-:W-:Y:S01]  /*1f90*/  LOP3.LUT R12, R12, UR8, RZ, 0x3c, !PT ;  /* 0x000000080c0c7c12 */ /* 0x000fe2000f8e3cff */
[----:B------:R-:W-:Y:S02]  /*1fa0*/  ULEA UR6, UR5, UR7, 0x3 ;  /* 0x0000000705067291 */ /* 0x000fe4000f8e18ff */
[----:B------:R-:W-:Y:S01]  /*1fb0*/  ULEA UR8, UR4, UR7, 0xc ;  /* 0x0000000704087291 */ /* 0x000fe2000f8e60ff */
[----:B-1----:R-:W-:Y:S01]  /*1fc0*/  SHF.L.U32 R0, R12, 0x1f, RZ ;  /* 0x0000001f0c007819 */ /* 0x002fe200000006ff */
[----:B------:R-:W-:Y:S02]  /*1fd0*/  ULEA UR16, UR4, UR29, 0xd ;  /* 0x0000001d04107291 */ /* 0x000fe4000f8e68ff */
[----:B------:R-:W-:Y:S02]  /*1fe0*/  UIADD3.X UR15, UPT, UPT, URZ, UR27, URZ, UP1, !UPT ;  /* 0x0000001bff0f7290 */ /* 0x000fe40008ffe4ff */
[----:B------:R-:W-:Y:S01]  /*1ff0*/  UIADD3 UR8, UPT, UPT, UR8, 0x26400, URZ ;  /* 0x0002640008087890 */ /* 0x000fe2000fffe0ff */
[----:B------:R3:W4:Y:S01]  /*2000*/  SYNCS.PHASECHK.TRANS64.TRYWAIT P0, [UR6+0x88], R0 ;  /* 0x00008800ff0075a7 */ /* 0x0007220008001106 */
[----:B------:R-:W-:Y:S01]  /*2010*/  UIADD3.X UR23, UPT, UPT, URZ, UR27, URZ, UP0, !UPT ;  /* 0x0000001bff177290 */ /* 0x000fe200087fe4ff */
[----:B------:R-:W-:Y:S01]  /*2020*/  UMOV UR6, 0x30000 ;  /* 0x0003000000067882 */ /* 0x000fe20000000000 */
[----:B------:R-:W-:Y:S01]  /*2030*/  UMOV UR30, 0x0 ;  /* 0x00000000001e7882 */ /* 0x000fe20000000000 */
[----:B------:R-:W-:Y:S01]  /*2040*/  UMOV UR31, 0x10000000 ;  /* 0x10000000001f7882 */ /* 0x000fe20000000000 */
[----:B------:R-:W-:Y:S01]  /*2050*/  UMOV UR19, UR35 ;  /* 0x0000002300137c82 */ /* 0x000fe20008000000 */
[----:B------:R-:W-:Y:S01]  /*2060*/  UMOV UR20, UR36 ;  /* 0x0000002400147c82 */ /* 0x000fe20008000000 */
[----:B------:R-:W-:Y:S01]  /*2070*/  UMOV UR12, UR36 ;  /* 0x00000024000c7c82 */ /* 0x000fe20008000000 */
[----:B------:R-:W-:Y:S01]  /*2080*/  UMOV UR9, UR17 ;  /* 0x0000001100097c82 */ /* 0x000fe20008000000 */
[----:B------:R-:W-:Y:S01]  /*2090*/  UMOV UR10, UR18 ;  /* 0x00000012000a7c82 */ /* 0x000fe20008000000 */
[----:B------:R3:W-:Y:S01]  /*20a0*/  UTMALDG.3D.MULTICAST [UR16], [UR14], UR6, desc[UR30] ;  /* 0x00001e100e0073b4 */ /* 0x0007e20008011806 */
[----:B------:R-:W-:Y:S01]  /*20b0*/  UIADD3 UR13, UPT, UPT, UR13, 0x1, URZ ;  /* 0x000000010d0d7890 */ /* 0x000fe2000fffe0ff */
[----:B------:R-:W-:-:S03]  /*20c0*/  UMOV UR4, UR5 ;  /* 0x0000000500047c82 */ /* 0x000fc60008000000 */
[----:B------:R-:W-:Y:S01]  /*20d0*/  UISETP.NE.AND UP0, UPT, UR13, UR25, UPT ;  /* 0x000000190d00728c */ /* 0x000fe2000bf05270 */
[----:B------:R3:W-:Y:S08]  /*20e0*/  UTMALDG.3D [UR8], [UR22], desc[UR30] ;  /* 0x00001e08160075b4 */ /* 0x0007f00008011000 */
[----:B---3--:R-:W-:Y:S05]  /*20f0*/  BRA.U UP0, `(.L_x_39) ;  /* 0xfffffffd004c7547 */ /* 0x008fea000b83ffff */
.L_x_33:
[C---:B------:R-:W-:Y:S01]  /*2100*/  LEA R3, R11.reuse, UR7, 0x3 ;  /* 0x000000070b037c11 */ /* 0x040fe2000f8e18ff */
[----:B------:R-:W-:Y:S01]  /*2110*/  NOP ;  /* 0x0000000000007918 */ /* 0x000fe20000000000 */
[----:B-1----:R-:W-:Y:S02]  /*2120*/  SHF.L.U32 R0, R10, 0x1f, RZ ;  /* 0x0000001f0a007819 */ /* 0x002fe400000006ff */
[----:B------:R-:W-:Y:S02]  /*2130*/  LEA R4, R11, UR7, 0x4 ;  /* 0x000000070b047c11 */ /* 0x000fe4000f8e20ff */
[----:B--2-4-:R-:W1:Y:S02]  /*2140*/  SYNCS.PHASECHK.TRANS64.TRYWAIT P0, [R3+URZ+0x130], R0 ;  /* 0x00013000030075a7 */ /* 0x014e6400080011ff */
[----:B-1----:R-:W-:Y:S05]  /*2150*/  @!P0 BRA `(.L_x_40) ;  /* 0x0000005400cc8947 */ /* 0x002fea0003800000 */
.L_x_119:
[----:B------:R-:W2:Y:S01]  /*2160*/  LDS.128 R4, [R4+0x1c0] ;  /* 0x0001c00004047984 */ /* 0x000ea20000000c00 */
[----:B------:R-:W-:Y:S01]  /*2170*/  UISETP.GE.AND UP0, UPT, UR40, 0x1, UPT ;  /* 0x000000012800788c */ /* 0x000fe2000bf06270 */
[----:B------:R-:W-:Y:S01]  /*2180*/  @!PT LDS RZ, [RZ] ;  /* 0x00000000fffff984 */ /* 0x000fe20000000800 */
[----:B------:R-:W-:Y:S01]  /*2190*/  @!PT LDS RZ, [RZ] ;  /* 0x00000000fffff984 */ /* 0x000fe20000000800 */
[----:B------:R-:W-:Y:S01]  /*21a0*/  @!PT LDS RZ, [RZ] ;  /* 0x00000000fffff984 */ /* 0x000fe20000000800 */
[----:B------:R-:W-:Y:S01]  /*21b0*/  @!PT LDS RZ, [RZ] ;  /* 0x00000000fffff984 */ /* 0x000fe20000000800 */
[----:B------:R3:W-:Y:S06]  /*21c0*/  MEMBAR.ALL.CTA ;  /* 0x0000000000007992 */ /* 0x0007ec0000008000 */
[----:B---3--:R-:W3:Y:S01]  /*21d0*/  FENCE.VIEW.ASYNC.S ;  /* 0x00000000000073c6 */ /* 0x008ee20000000000 */
[----:B--2---:R-:W-:-:S13]  /*21e0*/  LOP3.LUT P0, RZ, R6, 0x1, RZ, 0xc0, !PT ;  /* 0x0000000106ff7812 */ /* 0x004fda000780c0ff */
[----:B---3--:R-:W-:Y:S01]  /*21f0*/  VOTEU.ANY UP1, P0 ;  /* 0x0000000000ff7886 */ /* 0x008fe20000020100 */
[----:B------:R-:W-:-:S13]  /*2200*/  PLOP3.LUT P0, PT, PT, PT, UP1, 0x80, 0x8 ;  /* 0x000000000008781c */ /* 0x000fda0003f0f018 */
[----:B-1----:R-:W-:Y:S02]  /*2210*/  @P0 LOP3.LUT R0, R5, 0xffff, RZ, 0xc0, !PT ;  /* 0x0000ffff05000812 */ /* 0x002fe400078ec0ff */
[----:B------:R-:W-:Y:S02]  /*2220*/  @P0 MOV R2, R4 ;  /* 0x0000000400020202 */ /* 0x000fe40000000f00 */
[----:B------:R-:W-:Y:S01]  /*2230*/  @P0 R2UR UR6, R0 ;  /* 0x00000000000602ca */ /* 0x000fe200000e0000 */
[----:B------:R-:W-:Y:S01]  /*2240*/  VIADD R0, R3, 0x140 ;  /* 0x0000014003007836 */ /* 0x000fe20000000000 */
[----:B------:R-:W-:Y:S02]  /*2250*/  @P0 SHF.R.U32.HI R4, RZ, 0x10, R5 ;  /* 0x00000010ff040819 */ /* 0x000fe40000011605 */
[----:B------:R-:W-:Y:S02]  /*2260*/  @P0 R2UR UR8, R2 ;  /* 0x00000000020802ca */ /* 0x000fe400000e0000 */
[----:B------:R-:W-:-:S02]  /*2270*/  PRMT R0, RZ, 0x654, R0 ;  /* 0x00000654ff007816 */ /* 0x000fc40000000000 */
[----:B------:R-:W-:Y:S02]  /*2280*/  @P0 R2UR UR4, R4 ;  /* 0x00000000040402ca */ /* 0x000fe400000e0000 */
[----:B------:R1:W-:Y:S03]  /*2290*/  SYNCS.ARRIVE.TRANS64.RED.A1T0 RZ, [R0+URZ], RZ ;  /* 0x000000ff00ff79a7 */ /* 0x0003e600081004ff */
[----:B------:R-:W-:-:S04]  /*22a0*/  @UP1 UMOV UR37, UR6 ;  /* 0x0000000600251c82 */ /* 0x000fc80008000000 */
[----:B------:R-:W-:-:S04]  /*22b0*/  @UP1 UMOV UR38, UR8 ;  /* 0x0000000800261c82 */ /* 0x000fc80008000000 */
[----:B------:R-:W-:Y:S01]  /*22c0*/  @UP1 UMOV UR36, UR4 ;  /* 0x0000000400241c82 */ /* 0x000fe20008000000 */
[----:B------:R-:W-:Y:S05]  /*22d0*/  BRA.U !UP0, `(.L_x_41) ;  /* 0x0000000108d47547 */ /* 0x000fea000b800000 */
[----:B------:R-:W2:Y:S01]  /*22e0*/  LDCU.128 UR12, c[0x0][0xb10] ;  /* 0x00016200ff0c77ac */ /* 0x000ea20008000c00 */
[----:B------:R-:W3:Y:S01]  /*22f0*/  LDCU UR25, c[0x0][0xb20] ;  /* 0x00016400ff1977ac */ /* 0x000ee20008000800 */
[----:B------:R-:W4:Y:S01]  /*2300*/  LDCU UR20, c[0x0][0xb0c] ;  /* 0x00016180ff1477ac */ /* 0x000f220008000800 */
[----:B------:R-:W1:Y:S01]  /*2310*/  LDCU.64 UR10, c[0x0][0xb28] ;  /* 0x00016500ff0a77ac */ /* 0x000e620008000a00 */
[----:B------:R-:W-:Y:S02]  /*2320*/  UISETP.NE.AND UP3, UPT, UR40, 0x1, UPT ;  /* 0x000000012800788c */ /* 0x000fe4000bf65270 */
[----:B--2---:R-:W-:Y:S02]  /*2330*/  UIMAD.WIDE.U32 UR16, UR39, UR15, URZ ;  /* 0x0000000f271072a5 */ /* 0x004fe4000f8e00ff */
[----:B------:R-:W-:Y:S02]  /*2340*/  UIMAD.WIDE.U32 UR8, UR41, UR12, URZ ;  /* 0x0000000c290872a5 */ /* 0x000fe4000f8e00ff */
[----:B------:R-:W-:-:S02]  /*2350*/  UISETP.NE.AND UP0, UPT, UR14, 0x1, UPT ;  /* 0x000000010e00788c */ /* 0x000fc4000bf05270 */
[----:B------:R-:W-:Y:S01]  /*2360*/  UIMAD.WIDE.U32 UR22, UR37, UR15, URZ ;  /* 0x0000000f251672a5 */ /* 0x000fe2000f8e00ff */
[----:B------:R-:W-:Y:S02]  /*2370*/  UMOV UR16, UR17 ;  /* 0x0000001100107c82 */ /* 0x000fe40008000000 */
[----:B------:R-:W-:Y:S01]  /*2380*/  UMOV UR8, UR9 ;  /* 0x0000000900087c82 */ /* 0x000fe20008000000 */
[----:B---3--:R-:W-:Y:S02]  /*2390*/  USHF.R.U32.HI UR16, URZ, UR25, UR16 ;  /* 0x00000019ff107299 */ /* 0x008fe40008011610 */
[----:B----4-:R-:W-:Y:S02]  /*23a0*/  UISETP.NE.AND UP2, UPT, UR20, 0x1, UPT ;  /* 0x000000011400788c */ /* 0x010fe4000bf45270 */
[----:B------:R-:W-:Y:S02]  /*23b0*/  USHF.R.U32.HI UR8, URZ, UR13, UR8 ;  /* 0x0000000dff087299 */ /* 0x000fe40008011608 */
[----:B------:R-:W-:-:S02]  /*23c0*/  USEL UR6, UR39, UR16, !UP0 ;  /* 0x0000001027067287 */ /* 0x000fc4000c000000 */
[----:B------:R-:W-:Y:S02]  /*23d0*/  USEL UR8, UR41, UR8, !UP2 ;  /* 0x0000000829087287 */ /* 0x000fe4000d000000 */
[----:B-1----:R-:W-:Y:S01]  /*23e0*/  UIMAD.WIDE.U32 UR16, UR6, UR10, URZ ;  /* 0x0000000a061072a5 */ /* 0x002fe2000f8e00ff */
[----:B------:R-:W-:Y:S01]  /*23f0*/  UMOV UR4, UR23 ;  /* 0x0000001700047c82 */ /* 0x000fe20008000000 */
[----:B------:R-:W-:Y:S02]  /*2400*/  UIMAD.WIDE.U32 UR18, UR38, UR12, URZ ;  /* 0x0000000c261272a5 */ /* 0x000fe4000f8e00ff */
[----:B------:R-:W-:-:S03]  /*2410*/  UIMAD.WIDE.U32 UR22, UR8, UR10, URZ ;  /* 0x0000000a081672a5 */ /* 0x000fc6000f8e00ff */
[----:B------:R-:W-:Y:S01]  /*2420*/  UMOV UR16, UR17 ;  /* 0x0000001100107c82 */ /* 0x000fe20008000000 */
[----:B------:R-:W-:Y:S02]  /*2430*/  USHF.R.U32.HI UR4, URZ, UR25, UR4 ;  /* 0x00000019ff047299 */ /* 0x000fe40008011604 */
[----:B------:R-:W-:Y:S01]  /*2440*/  @UP3 USHF.R.U32.HI UR6, URZ, UR11, UR16 ;  /* 0x0000000bff063299 */ /* 0x000fe20008011610 */
[----:B------:R-:W-:Y:S01]  /*2450*/  UMOV UR18, UR19 ;  /* 0x0000001300127c82 */ /* 0x000fe20008000000 */
[----:B------:R-:W-:Y:S01]  /*2460*/  UMOV UR22, UR23 ;  /* 0x0000001700167c82 */ /* 0x000fe20008000000 */
[----:B------:R-:W-:Y:S02]  /*2470*/  USHF.R.U32.HI UR13, URZ, UR13, UR18 ;  /* 0x0000000dff0d7299 */ /* 0x000fe40008011612 */
[----:B------:R-:W-:Y:S02]  /*2480*/  USEL UR4, UR37, UR4, !UP0 ;  /* 0x0000000425047287 */ /* 0x000fe4000c000000 */
[----:B------:R-:W-:-:S02]  /*2490*/  @UP3 USHF.R.U32.HI UR8, URZ, UR11, UR22 ;  /* 0x0000000bff083299 */ /* 0x000fc40008011616 */
[----:B------:R-:W-:Y:S02]  /*24a0*/  UIMAD UR9, UR40, UR6, URZ ;  /* 0x00000006280972a4 */ /* 0x000fe4000f8e02ff */
[----:B------:R-:W-:Y:S02]  /*24b0*/  USEL UR6, UR38, UR13, !UP2 ;  /* 0x0000000d26067287 */ /* 0x000fe4000d000000 */
[----:B------:R-:W-:Y:S02]  /*24c0*/  UIMAD UR12, UR40, UR8, URZ ;  /* 0x00000008280c72a4 */ /* 0x000fe4000f8e02ff */
[----:B------:R-:W-:Y:S02]  /*24d0*/  UISETP.GE.AND UP0, UPT, UR4, UR9, UPT ;  /* 0x000000090400728c */ /* 0x000fe4000bf06270 */
[----:B------:R-:W-:Y:S02]  /*24e0*/  UIMAD.WIDE.U32 UR16, UR4, UR10, URZ ;  /* 0x0000000a041072a5 */ /* 0x000fe4000f8e00ff */
[----:B------:R-:W-:-:S02]  /*24f0*/  UISETP.GE.OR UP0, UPT, UR6, UR12, UP0 ;  /* 0x0000000c0600728c */ /* 0x000fc40008706670 */
        /* <DEDUP_REMOVED lines=19> */
.L_x_41:
[----:B------:R-:W2:Y:S02]  /*2630*/  LDCU UR4, c[0x0][0xb30] ;  /* 0x00016600ff0477ac */ /* 0x000ea40008000800 */
[----:B--2---:R-:W-:-:S09]  /*2640*/  UISETP.NE.AND UP0, UPT, UR4, 0x1, UPT ;  /* 0x000000010400788c */ /* 0x004fd2000bf05270 */
[----:B------:R-:W-:Y:S05]  /*2650*/  BRA.U UP0, `(.L_x_42) ;  /* 0x0000000100447547 */ /* 0x000fea000b800000 */
[----:B------:R-:W2:Y:S01]  /*2660*/  LDCU.128 UR12, c[0x0][0xb10] ;  /* 0x00016200ff0c77ac */ /* 0x000ea20008000c00 */
[----:B------:R-:W3:Y:S01]  /*2670*/  LDCU UR16, c[0x0][0xb0c] ;  /* 0x00016180ff1077ac */ /* 0x000ee20008000800 */
[----:B------:R-:W4:Y:S01]  /*2680*/  LDCU UR17, c[0x0][0xb20] ;  /* 0x00016400ff1177ac */ /* 0x000f220008000800 */
[----:B--2---:R-:W-:Y:S02]  /*2690*/  UIMAD.WIDE.U32 UR10, UR38, UR12, URZ ;  /* 0x0000000c260a72a5 */ /* 0x004fe4000f8e00ff */
[----:B------:R-:W-:Y:S02]  /*26a0*/  UIMAD.WIDE.U32 UR8, UR37, UR15, URZ ;  /* 0x0000000f250872a5 */ /* 0x000fe4000f8e00ff */
[----:B---3--:R-:W-:Y:S02]  /*26b0*/  UISETP.NE.AND UP2, UPT, UR16, 0x1, UPT ;  /* 0x000000011000788c */ /* 0x008fe4000bf45270 */
[----:B------:R-:W-:Y:S01]  /*26c0*/  UISETP.NE.AND UP0, UPT, UR14, 0x1, UPT ;  /* 0x000000010e00788c */ /* 0x000fe2000bf05270 */
[----:B------:R-:W-:-:S02]  /*26d0*/  UMOV UR6, UR11 ;  /* 0x0000000b00067c82 */ /* 0x000fc40008000000 */
[----:B------:R-:W-:Y:S01]  /*26e0*/  UMOV UR4, UR9 ;  /* 0x0000000900047c82 */ /* 0x000fe20008000000 */
[----:B------:R-:W-:Y:S02]  /*26f0*/  USHF.R.U32.HI UR6, URZ, UR13, UR6 ;  /* 0x0000000dff067299 */ /* 0x000fe40008011606 */
[----:B----4-:R-:W-:Y:S02]  /*2700*/  USHF.R.U32.HI UR4, URZ, UR17, UR4 ;  /* 0x00000011ff047299 */ /* 0x010fe40008011604 */
[----:B------:R-:W-:Y:S02]  /*2710*/  USEL UR6, UR38, UR6, !UP2 ;  /* 0x0000000626067287 */ /* 0x000fe4000d000000 */
[----:B------:R-:W-:-:S04]  /*2720*/  USEL UR4, UR37, UR4, !UP0 ;  /* 0x0000000425047287 */ /* 0x000fc8000c000000 */
[----:B------:R-:W-:Y:S02]  /*2730*/  UIADD3 UR8, UPT, UPT, UR6, -UR4, URZ ;  /* 0x8000000406087290 */ /* 0x000fe4000fffe0ff */
[----:B------:R-:W-:Y:S02]  /*2740*/  UIADD3 UR4, UPT, UPT, -UR6, UR4, URZ ;  /* 0x0000000406047290 */ /* 0x000fe4000fffe1ff */
[----:B------:R-:W-:Y:S02]  /*2750*/  UIMAD UR37, UR8, UR14, UR37 ;  /* 0x0000000e082572a4 */ /* 0x000fe4000f8e0225 */
[----:B------:R-:W-:-:S12]  /*2760*/  UIMAD UR38, UR4, UR16, UR38 ;  /* 0x00000010042672a4 */ /* 0x000fd8000f8e0226 */
.L_x_42:
[----:B------:R-:W-:Y:S01]  /*2770*/  VIADD R11, R11, 0x1 ;  /* 0x000000010b0b7836 */ /* 0x000fe20000000000 */
[----:B------:R-:W-:Y:S01]  /*2780*/  PLOP3.LUT P1, PT, PT, PT, PT, 0x80, 0x8 ;  /* 0x000000000008781c */ /* 0x000fe20003f2f070 */
[----:B------:R-:W-:Y:S02]  /*2790*/  UIADD3 UR46, UPT, UPT, UR38, UR58, URZ ;  /* 0x0000003a262e7290 */ /* 0x000fe4000fffe0ff */
[----:B------:R-:W-:Y:S01]  /*27a0*/  UIADD3 UR45, UPT, UPT, UR37, UR55, URZ ;  /* 0x00000037252d7290 */ /* 0x000fe2000fffe0ff */
[----:B------:R-:W-:-:S04]  /*27b0*/  ISETP.NE.AND P0, PT, R11, 0x2, PT ;  /* 0x000000020b00780c */ /* 0x000fc80003f05270 */
[----:B-1----:R-:W-:Y:S02]  /*27c0*/  SEL R0, RZ, 0x1, P0 ;  /* 0x00000001ff007807 */ /* 0x002fe40000000000 */
[----:B------:R-:W-:Y:S02]  /*27d0*/  SEL R11, R11, RZ, P0 ;  /* 0x000000ff0b0b7207 */ /* 0x000fe40000000000 */
[----:B------:R-:W-:Y:S01]  /*27e0*/  LOP3.LUT R10, R10, R0, RZ, 0x3c, !PT ;  /* 0x000000000a0a7212 */ /* 0x000fe200078e3cff */
[----:B------:R-:W-:Y:S06]  /*27f0*/  BRA.U UP1, `(.L_x_43) ;  /* 0xfffffff101607547 */ /* 0x000fec000b83ffff */
[----:B------:R-:W-:Y:S01]  /*2800*/  UIADD3 UR7, UPT, UPT, UR7, 0x88, URZ ;  /* 0x0000008807077890 */ /* 0x000fe2000fffe0ff */
[----:B------:R-:W-:-:S03]  /*2810*/  SHF.L.U32 R2, R12, 0x1f, RZ ;  /* 0x0000001f0c027819 */ /* 0x000fc600000006ff */
[----:B------:R-:W-:-:S09]  /*2820*/  ULEA UR4, UR5, UR7, 0x3 ;  /* 0x0000000705047291 */ /* 0x000fd2000f8e18ff */
[----:B------:R-:W1:Y:S02]  /*2830*/  SYNCS.PHASECHK.TRANS64.TRYWAIT P0, [UR4], R2 ;  /* 0x00000002ff0075a7 */ /* 0x000e640008001104 */
[----:B-1----:R-:W-:Y:S05]  /*2840*/  @!P0 BRA `(.L_x_44) ;  /* 0x0000005000248947 */ /* 0x002fea0003800000 */
.L_x_121:
[----:B------:R-:W-:-:S04]  /*2850*/  UIADD3 UR4, UPT, UPT, UR5, 0x1, URZ ;  /* 0x0000000105047890 */ /* 0x000fc8000fffe0ff */
[----:B------:R-:W-:-:S04]  /*2860*/  UISETP.NE.AND UP0, UPT, UR4, 0x11, UPT ;  /* 0x000000110400788c */ /* 0x000fc8000bf05270 */
[----:B------:R-:W-:Y:S02]  /*2870*/  USEL UR6, URZ, 0x1, UP0 ;  /* 0x00000001ff067887 */ /* 0x000fe40008000000 */
[----:B------:R-:W-:-:S04]  /*2880*/  USEL UR4, UR4, URZ, UP0 ;  /* 0x000000ff04047287 */ /* 0x000fc80008000000 */
[----:B------:R-:W-:Y:S01]  /*2890*/  ULEA UR5, UR4, UR7, 0x3 ;  /* 0x0000000704057291 */ /* 0x000fe2000f8e18ff */
[----:B-1----:R-:W-:-:S04]  /*28a0*/  LOP3.LUT R2, R12, UR6, RZ, 0x3c, !PT ;  /* 0x000000060c027c12 */ /* 0x002fc8000f8e3cff */
[----:B------:R-:W-:-:S04]  /*28b0*/  SHF.L.U32 R3, R2, 0x1f, RZ ;  /* 0x0000001f02037819 */ /* 0x000fc800000006ff */
[----:B------:R-:W1:Y:S02]  /*28c0*/  SYNCS.PHASECHK.TRANS64.TRYWAIT P0, [UR5], R3 ;  /* 0x00000003ff0075a7 */ /* 0x000e640008001105 */
[----:B-1----:R-:W-:Y:S05]  /*28d0*/  @!P0 BRA `(.L_x_45) ;  /* 0x0000005000188947 */ /* 0x002fea0003800000 */
.L_x_123:
[----:B------:R-:W-:-:S04]  /*28e0*/  UIADD3 UR4, UPT, UPT, UR4, 0x1, URZ ;  /* 0x0000000104047890 */ /* 0x000fc8000fffe0ff */
[----:B------:R-:W-:-:S04]  /*28f0*/  UISETP.NE.AND UP0, UPT, UR4, 0x11, UPT ;  /* 0x000000110400788c */ /* 0x000fc8000bf05270 */
[----:B------:R-:W-:Y:S02]  /*2900*/  USEL UR6, URZ, 0x1, UP0 ;  /* 0x00000001ff067887 */ /* 0x000fe40008000000 */
[----:B------:R-:W-:-:S04]  /*2910*/  USEL UR4, UR4, URZ, UP0 ;  /* 0x000000ff04047287 */ /* 0x000fc80008000000 */
[----:B------:R-:W-:Y:S01]  /*2920*/  ULEA UR5, UR4, UR7, 0x3 ;  /* 0x0000000704057291 */ /* 0x000fe2000f8e18ff */
[----:B------:R-:W-:-:S04]  /*2930*/  LOP3.LUT R2, R2, UR6, RZ, 0x3c, !PT ;  /* 0x0000000602027c12 */ /* 0x000fc8000f8e3cff */
[----:B-1----:R-:W-:-:S04]  /*2940*/  SHF.L.U32 R3, R2, 0x1f, RZ ;  /* 0x0000001f02037819 */ /* 0x002fc800000006ff */
[----:B------:R-:W1:Y:S02]  /*2950*/  SYNCS.PHASECHK.TRANS64.TRYWAIT P0, [UR5], R3 ;  /* 0x00000003ff0075a7 */ /* 0x000e640008001105 */
[----:B-1----:R-:W-:Y:S05]  /*2960*/  @!P0 BRA `(.L_x_46) ;  /* 0x00000050000c8947 */ /* 0x002fea0003800000 */
.L_x_125:
        /* <DEDUP_REMOVED lines=9> */
.L_x_127:
        /* <DEDUP_REMOVED lines=9> */
.L_x_129:
        /* <DEDUP_REMOVED lines=9> */
.L_x_131:
        /* <DEDUP_REMOVED lines=9> */
.L_x_133:
        /* <DEDUP_REMOVED lines=9> */
.L_x_135:
        /* <DEDUP_REMOVED lines=9> */
.L_x_137:
        /* <DEDUP_REMOVED lines=9> */
.L_x_139:
        /* <DEDUP_REMOVED lines=9> */
.L_x_141:
        /* <DEDUP_REMOVED lines=9> */
.L_x_143:
        /* <DEDUP_REMOVED lines=9> */
.L_x_145:
        /* <DEDUP_REMOVED lines=9> */
.L_x_147:
        /* <DEDUP_REMOVED lines=9> */
.L_x_149:
        /* <DEDUP_REMOVED lines=9> */
.L_x_151:
[----:B------:R-:W-:-:S04]  /*30c0*/  UIADD3 UR4, UPT, UPT, UR4, 0x1, URZ ;  /* 0x0000000104047890 */ /* 0x000fc8000fffe0ff */
[----:B------:R-:W-:-:S04]  /*30d0*/  UISETP.NE.AND UP0, UPT, UR4, 0x11, UPT ;  /* 0x000000110400788c */ /* 0x000fc8000bf05270 */
[----:B------:R-:W-:Y:S02]  /*30e0*/  USEL UR5, URZ, 0x1, UP0 ;  /* 0x00000001ff057887 */ /* 0x000fe40008000000 */
[----:B------:R-:W-:-:S04]  /*30f0*/  USEL UR4, UR4, URZ, UP0 ;  /* 0x000000ff04047287 */ /* 0x000fc80008000000 */
[----:B------:R-:W-:Y:S01]  /*3100*/  ULEA UR4, UR4, UR7, 0x3 ;  /* 0x0000000704047291 */ /* 0x000fe2000f8e18ff */
[----:B------:R-:W-:-:S04]  /*3110*/  LOP3.LUT R2, R2, UR5, RZ, 0x3c, !PT ;  /* 0x0000000502027c12 */ /* 0x000fc8000f8e3cff */
[----:B------:R-:W-:Y:S01]  /*3120*/  SHF.L.U32 R2, R2, 0x1f, RZ ;  /* 0x0000001f02027819 */ /* 0x000fe200000006ff */
[----:B-1----:R-:W-:-:S07]  /*3130*/  IMAD.U32 R0, RZ, RZ, UR4 ;  /* 0x00000004ff007e24 */ /* 0x002fce000f8e00ff */
.L_x_60:
[----:B-1----:R1:W2:Y:S02]  /*3140*/  SYNCS.PHASECHK.TRANS64.TRYWAIT P0, [R0+URZ], R2 ;  /* 0x00000002000075a7 */ /* 0x0022a400080011ff */
[----:B--2---:R-:W-:Y:S05]  /*3150*/  @!P0 NANOSLEEP.SYNCS 0x989680 ;  /* 0x009896800000895d */ /* 0x004fea0003900000 */
[----:B------:R-:W2:Y:S02]  /*3160*/  @!P0 SYNCS.PHASECHK.TRANS64 P0, [R0+URZ], R2 ;  /* 0x00000002000085a7 */ /* 0x000ea400080010ff */
[----:B--2---:R-:W-:Y:S05]  /*3170*/  @P0 EXIT ;  /* 0x000000000000094d */ /* 0x004fea0003800000 */
[----:B------:R-:W-:Y:S05]  /*3180*/  BRA `(.L_x_60) ;  /* 0xfffffffc00ec7947 */ /* 0x000fea000383ffff */
.L_x_23:
[----:B------:R-:W-:-:S04]  /*3190*/  UISETP.NE.AND UP0, UPT, UR61, URZ, UPT ;  /* 0x000000ff3d00728c */ /* 0x000fc8000bf05270 */
[----:B------:R-:W-:-:S09]  /*31a0*/  UISETP.NE.OR UP0, UPT, UR22, 0x1, UP0 ;  /* 0x000000011600788c */ /* 0x000fd20008705670 */
[----:B------:R-:W-:Y:S05]  /*31b0*/  BRA.U UP0, `(.L_x_61) ;  /* 0x0000000500487547 */ /* 0x000fea000b800000 */
[----:B------:R-:W-:Y:S01]  /*31c0*/  ISETP.GE.U32.AND P2, PT, R0, 0x2, PT ;  /* 0x000000020000780c */ /* 0x000fe20003f46070 */
[----:B------:R-:W-:Y:S01]  /*31d0*/  IMAD.MOV.U32 R12, RZ, RZ, 0x1 ;  /* 0x00000001ff0c7424 */ /* 0x000fe200078e00ff */
[----:B------:R-:W-:Y:S02]  /*31e0*/  CS2R R10, SRZ ;  /* 0x00000000000a7805 */ /* 0x000fe4000001ff00 */
[----:B------:R-:W-:Y:S01]  /*31f0*/  CS2R R8, SRZ ;  /* 0x0000000000087805 */ /* 0x000fe2000001ff00 */
[----:B------:R-:W-:Y:S01]  /*3200*/  UMOV UR4, 0x400 ;  /* 0x0000040000047882 */ /* 0x000fe20000000000 */
[----:B------:R-:W-:Y:S01]  /*3210*/  UMOV UR5, URZ ;  /* 0x000000ff00057c82 */ /* 0x000fe20008000000 */
[----:B------:R-:W-:-:S12]  /*3220*/  ULEA UR6, UR61, UR4, 0x18 ;  /* 0x000000043d067291 */ /* 0x000fd8000f8ec0ff */
.L_x_65:
[----:B------:R-:W-:Y:S02]  /*3230*/  LEA R2, R8, UR6, 0x3 ;  /* 0x0000000608027c11 */ /* 0x000fe4000f8e18ff */
[----:B------:R-:W-:-:S03]  /*3240*/  SHF.L.U32 R4, R9, 0x1f, RZ ;  /* 0x0000001f09047819 */ /* 0x000fc600000006ff */
[----:B------:R-:W-:Y:S01]  /*3250*/  VIADD R5, R2, 0x1a0 ;  /* 0x000001a002057836 */ /* 0x000fe20000000000 */
[----:B------:R-:W1:Y:S02]  /*3260*/  SYNCS.PHASECHK.TRANS64.TRYWAIT P0, [R2+URZ+0x190], R4 ;  /* 0x00019004020075a7 */ /* 0x000e6400080011ff */
[----:B-1----:R-:W-:Y:S05]  /*3270*/  @!P0 BRA `(.L_x_62) ;  /* 0x0000004c00188947 */ /* 0x002fea0003800000 */
.L_x_152:
[----:B------:R-:W-:Y:S01]  /*3280*/  ULEA UR4, UR5, UR6, 0x3 ;  /* 0x0000000605047291 */ /* 0x000fe2000f8e18ff */
[----:B-1----:R-:W-:Y:S01]  /*3290*/  PRMT R2, RZ, 0x654, R5 ;  /* 0x00000654ff027816 */ /* 0x002fe20000000005 */
[----:B------:R-:W-:Y:S01]  /*32a0*/  @!P2 IMAD.MOV.U32 R4, RZ, RZ, 0x10 ;  /* 0x00000010ff04a424 */ /* 0x000fe200078e00ff */
[----:B------:R-:W-:Y:S01]  /*32b0*/  SHF.L.U32 R5, R12, 0x1f, RZ ;  /* 0x0000001f0c057819 */ /* 0x000fe200000006ff */
[----:B------:R-:W-:Y:S01]  /*32c0*/  UIADD3 UR7, UPT, UPT, UR4, 0x130, URZ ;  /* 0x0000013004077890 */ /* 0x000fe2000fffe0ff */
[----:B------:R1:W-:Y:S05]  /*32d0*/  SYNCS.ARRIVE.TRANS64.RED.A1T0 RZ, [R2+URZ], RZ ;  /* 0x000000ff02ff79a7 */ /* 0x0003ea00081004ff */
[----:B------:R-:W-:Y:S01]  /*32e0*/  IMAD.U32 R6, RZ, RZ, UR7 ;  /* 0x00000007ff067e24 */ /* 0x000fe2000f8e00ff */
[----:B------:R-:W2:Y:S04]  /*32f0*/  SYNCS.PHASECHK.TRANS64.TRYWAIT P0, [UR4+0x140], R5 ;  /* 0x00014005ff0075a7 */ /* 0x000ea80008001104 */
[----:B------:R-:W-:Y:S01]  /*3300*/  PRMT R6, R0, 0x654, R6 ;  /* 0x0000065400067816 */ /* 0x000fe20000000006 */
[----:B-12---:R-:W-:Y:S06]  /*3310*/  @!P0 BRA `(.L_x_63) ;  /* 0x0000004c00048947 */ /* 0x006fec0003800000 */
.L_x_154:
[----:B------:R-:W-:Y:S01]  /*3320*/  ULEA UR8, UR5, UR6, 0x4 ;  /* 0x0000000605087291 */ /* 0x000fe2000f8e20ff */
[----:B------:R-:W-:Y:S01]  /*3330*/  SEL R3, R6, R3, !P2 ;  /* 0x0000000306037207 */ /* 0x000fe20005000000 */
[----:B------:R-:W-:Y:S01]  /*3340*/  UIADD3 UR9, UPT, UPT, UR4, 0x130, URZ ;  /* 0x0000013004097890 */ /* 0x000fe2000fffe0ff */
[----:B-1----:R-:W-:Y:S01]  /*3350*/  LEA R2, R11, UR6, 0x3 ;  /* 0x000000060b027c11 */ /* 0x002fe2000f8e18ff */
[----:B------:R-:W-:Y:S01]  /*3360*/  UIADD3 UR8, UPT, UPT, UR8, 0x1c0, URZ ;  /* 0x000001c008087890 */ /* 0x000fe2000fffe0ff */
[----:B------:R1:W-:Y:S01]  /*3370*/  @!P2 SYNCS.ARRIVE.TRANS64.RED RZ, [R3+URZ], R4 ;  /* 0x0000000403ffa9a7 */ /* 0x0003e200080004ff */
[----:B------:R-:W-:Y:S01]  /*3380*/  UIADD3 UR4, UPT, UPT, UR5, 0x1, URZ ;  /* 0x0000000105047890 */ /* 0x000fe2000fffe0ff */
[----:B------:R-:W-:-:S03]  /*3390*/  VIADD R8, R8, 0x1 ;  /* 0x0000000108087836 */ /* 0x000fc60000000000 */
[----:B------:R-:W-:Y:S02]  /*33a0*/  UISETP.NE.AND UP0, UPT, UR4, 0x2, UPT ;  /* 0x000000020400788c */ /* 0x000fe4000bf05270 */
[----:B------:R-:W-:Y:S01]  /*33b0*/  ISETP.NE.AND P0, PT, R8, 0x2, PT ;  /* 0x000000020800780c */ /* 0x000fe20003f05270 */
[----:B------:R-:W-:Y:S06]  /*33c0*/  UGETNEXTWORKID.BROADCAST [UR8], [UR9] ;  /* 0x00000000080073ca */ /* 0x000fec0008000100 */
[----:B------:R-:W-:Y:S02]  /*33d0*/  USEL UR7, URZ, 0x1, UP0 ;  /* 0x00000001ff077887 */ /* 0x000fe40008000000 */
[----:B------:R-:W-:-:S04]  /*33e0*/  USEL UR5, UR4, URZ, UP0 ;  /* 0x000000ff04057287 */ /* 0x000fc80008000000 */
[----:B------:R-:W-:Y:S02]  /*33f0*/  LOP3.LUT R12, R12, UR7, RZ, 0x3c, !PT ;  /* 0x000000070c0c7c12 */ /* 0x000fe4000f8e3cff */
[----:B-1----:R-:W-:-:S04]  /*3400*/  SHF.L.U32 R4, R10, 0x1f, RZ ;  /* 0x0000001f0a047819 */ /* 0x002fc800000006ff */
[----:B------:R-:W1:Y:S02]  /*3410*/  SYNCS.PHASECHK.TRANS64.TRYWAIT P1, [R2+URZ+0x130], R4 ;  /* 0x00013004020075a7 */ /* 0x000e6400080211ff */
[----:B-1----:R-:W-:Y:S05]  /*3420*/  @!P1 BRA `(.L_x_64) ;  /* 0x0000004800d89947 */ /* 0x002fea0003800000 */
.L_x_155:
[C---:B-1----:R-:W-:Y:S01]  /*3430*/  LEA R4, R11.reuse, UR6, 0x4 ;  /* 0x000000060b047c11 */ /* 0x042fe2000f8e20ff */
[----:B------:R-:W-:Y:S01]  /*3440*/  VIADD R2, R2, 0x140 ;  /* 0x0000014002027836 */ /* 0x000fe20000000000 */
[----:B------:R-:W-:Y:S01]  /*3450*/  SEL R8, R8, RZ, P0 ;  /* 0x000000ff08087207 */ /* 0x000fe20000000000 */
[----:B------:R-:W-:-:S03]  /*3460*/  VIADD R11, R11, 0x1 ;  /* 0x000000010b0b7836 */ /* 0x000fc60000000000 */
[----:B------:R-:W1:Y:S01]  /*3470*/  LDS.128 R4, [R4+0x1c0] ;  /* 0x0001c00004047984 */ /* 0x000e620000000c00 */
[----:B------:R-:W-:Y:S02]  /*3480*/  PRMT R2, RZ, 0x654, R2 ;  /* 0x00000654ff027816 */ /* 0x000fe40000000002 */
[C---:B------:R-:W-:Y:S01]  /*3490*/  ISETP.NE.AND P1, PT, R11.reuse, 0x2, PT ;  /* 0x000000020b00780c */ /* 0x040fe20003f25270 */
[----:B------:R-:W-:Y:S01]  /*34a0*/  @!PT LDS RZ, [RZ] ;  /* 0x00000000fffff984 */ /* 0x000fe20000000800 */
[----:B------:R-:W-:Y:S01]  /*34b0*/  @!PT LDS RZ, [RZ] ;  /* 0x00000000fffff984 */ /* 0x000fe20000000800 */
[----:B------:R-:W-:Y:S01]  /*34c0*/  @!PT LDS RZ, [RZ] ;  /* 0x00000000fffff984 */ /* 0x000fe20000000800 */
[----:B------:R-:W-:Y:S01]  /*34d0*/  @!PT LDS RZ, [RZ] ;  /* 0x00000000fffff984 */ /* 0x000fe20000000800 */
[----:B------:R2:W-:Y:S06]  /*34e0*/  MEMBAR.ALL.CTA ;  /* 0x0000000000007992 */ /* 0x0005ec0000008000 */
[----:B--2---:R-:W2:Y:S01]  /*34f0*/  FENCE.VIEW.ASYNC.S ;  /* 0x00000000000073c6 */ /* 0x004ea20000000000 */
[----:B------:R-:W-:Y:S01]  /*3500*/  SEL R11, R11, RZ, P1 ;  /* 0x000000ff0b0b7207 */ /* 0x000fe20000800000 */
[----:B--2---:R2:W-:Y:S01]  /*3510*/  SYNCS.ARRIVE.TRANS64.RED.A1T0 RZ, [R2+URZ], RZ ;  /* 0x000000ff02ff79a7 */ /* 0x0045e200081004ff */
[----:B-1----:R-:W-:-:S02]  /*3520*/  LOP3.LUT P3, RZ, R6, 0x1, RZ, 0xc0, !PT ;  /* 0x0000000106ff7812 */ /* 0x002fc4000786c0ff */
[----:B------:R-:W-:-:S04]  /*3530*/  SEL R4, RZ, 0x1, P1 ;  /* 0x00000001ff047807 */ /* 0x000fc80000800000 */
[----:B------:R-:W-:Y:S02]  /*3540*/  LOP3.LUT R10, R10, R4, RZ, 0x3c, !PT ;  /* 0x000000040a0a7212 */ /* 0x000fe400078e3cff */
[----:B--2---:R-:W-:-:S04]  /*3550*/  SEL R2, RZ, 0x1, P0 ;  /* 0x00000001ff027807 */ /* 0x004fc80000000000 */
[----:B------:R-:W-:Y:S01]  /*3560*/  LOP3.LUT R9, R9, R2, RZ, 0x3c, !PT ;  /* 0x0000000209097212 */ /* 0x000fe200078e3cff */
[----:B------:R-:W-:Y:S06]  /*3570*/  @P3 BRA `(.L_x_65) ;  /* 0xfffffffc002c3947 */ /* 0x000fec000383ffff */
[----:B------:R-:W-:Y:S01]  /*3580*/  ULEA UR4, UR5, UR6, 0x3 ;  /* 0x0000000605047291 */ /* 0x000fe2000f8e18ff */
[----:B------:R-:W-:-:S08]  /*3590*/  SHF.L.U32 R2, R12, 0x1f, RZ ;  /* 0x0000001f0c027819 */ /* 0x000fd000000006ff */
[----:B------:R-:W1:Y:S02]  /*35a0*/  SYNCS.PHASECHK.TRANS64 P0, [UR4+0x140], R2 ;  /* 0x00014002ff0075a7 */ /* 0x000e640008001004 */
[----:B-1----:R-:W-:Y:S05]  /*35b0*/  @P0 BRA `(.L_x_66) ;  /* 0x0000000000080947 */ /* 0x002fea0003800000 */
[----:B------:R-:W1:Y:S02]  /*35c0*/  SYNCS.PHASECHK.TRANS64.TRYWAIT P0, [UR4+0x140], R2 ;  /* 0x00014002ff0075a7 */ /* 0x000e640008001104 */
[----:B-1----:R-:W-:Y:S05]  /*35d0*/  @!P0 BRA `(.L_x_67) ;  /* 0x0000004800808947 */ /* 0x002fea0003800000 */
.L_x_66:
[----:B------:R-:W-:-:S04]  /*35e0*/  UIADD3 UR7, UPT, UPT, UR5, 0x1, URZ ;  /* 0x0000000105077890 */ /* 0x000fc8000fffe0ff */
[----:B------:R-:W-:-:S04]  /*35f0*/  UISETP.NE.AND UP0, UPT, UR7, 0x2, UPT ;  /* 0x000000020700788c */ /* 0x000fc8000bf05270 */
[----:B------:R-:W-:Y:S02]  /*3600*/  USEL UR8, URZ, 0x1, UP0 ;  /* 0x00000001ff087887 */ /* 0x000fe40008000000 */
[----:B------:R-:W-:-:S04]  /*3610*/  USEL UR7, UR7, URZ, UP0 ;  /* 0x000000ff07077287 */ /* 0x000fc80008000000 */
[----:B------:R-:W-:Y:S01]  /*3620*/  ULEA UR7, UR7, UR6, 0x3 ;  /* 0x0000000607077291 */ /* 0x000fe2000f8e18ff */
[----:B-1----:R-:W-:-:S04]  /*3630*/  LOP3.LUT R2, R12, UR8, RZ, 0x3c, !PT ;  /* 0x000000080c027c12 */ /* 0x002fc8000f8e3cff */
[----:B------:R-:W-:-:S04]  /*3640*/  SHF.L.U32 R0, R2, 0x1f, RZ ;  /* 0x0000001f02007819 */ /* 0x000fc800000006ff */
[----:B------:R-:W1:Y:S02]  /*3650*/  SYNCS.PHASECHK.TRANS64 P0, [UR7+0x140], R0 ;  /* 0x00014000ff0075a7 */ /* 0x000e640008001007 */
[----:B-1----:R-:W-:Y:S05]  /*3660*/  @P0 EXIT ;  /* 0x000000000000094d */ /* 0x002fea0003800000 */
[----:B------:R-:W-:Y:S02]  /*3670*/  SHF.L.U32 R2, R2, 0x1f, RZ ;  /* 0x0000001f02027819 */ /* 0x000fe400000006ff */
[----:B------:R-:W-:-:S07]  /*3680*/  MOV R0, UR7 ;  /* 0x0000000700007c02 */ /* 0x000fce0008000f00 */
.L_x_68:
[----:B-1----:R1:W2:Y:S02]  /*3690*/  SYNCS.PHASECHK.TRANS64.TRYWAIT P0, [R0+URZ+0x140], R2 ;  /* 0x00014002000075a7 */ /* 0x0022a400080011ff */
[----:B--2---:R-:W-:Y:S05]  /*36a0*/  @!P0 NANOSLEEP.SYNCS 0x989680 ;  /* 0x009896800000895d */ /* 0x004fea0003900000 */
[----:B------:R-:W2:Y:S02]  /*36b0*/  @!P0 SYNCS.PHASECHK.TRANS64 P0, [R0+URZ+0x140], R2 ;  /* 0x00014002000085a7 */ /* 0x000ea400080010ff */
[----:B--2---:R-:W-:Y:S05]  /*36c0*/  @P0 EXIT ;  /* 0x000000000000094d */ /* 0x004fea0003800000 */
[----:B------:R-:W-:Y:S05]  /*36d0*/  BRA `(.L_x_68) ;  /* 0xfffffffc00ec7947 */ /* 0x000fea000383ffff */
.L_x_61:
[----:B------:R-:W-:Y:S05]  /*36e0*/  BRA.U UP4, `(.L_x_69) ;  /* 0x0000000d04847547 */ /* 0x000fea000b800000 */
[----:B------:R-:W-:Y:S01]  /*36f0*/  UMOV UR4, 0x40 ;  /* 0x0000004000047882 */ /* 0x000fe20000000000 */
[----:B------:R-:W-:Y:S01]  /*3700*/  NOP ;  /* 0x0000000000007918 */ /* 0x000fe20000000000 */
[----:B------:R-:W-:Y:S01]  /*3710*/  ULEA UR5, UR61, UR4, 0x18 ;  /* 0x000000043d057291 */ /* 0x000fe2000f8ec0ff */
[----:B------:R-:W-:Y:S02]  /*3720*/  UMOV UR6, 0x400 ;  /* 0x0000040000067882 */ /* 0x000fe40000000000 */
[----:B------:R-:W-:-:S06]  /*3730*/  ULEA UR6, UR61, UR6, 0x18 ;  /* 0x000000063d067291 */ /* 0x000fcc000f8ec0ff */
[----:B------:R-:W1:Y:S02]  /*3740*/  LDS.U8 R0, [UR5+0x1c] ;  /* 0x00001c05ff007984 */ /* 0x000e640008000000 */
[----:B-1----:R-:W-:-:S13]  /*3750*/  ISETP.NE.AND P0, PT, R0, RZ, PT ;  /* 0x000000ff0000720c */ /* 0x002fda0003f05270 */
[----:B------:R-:W-:Y:S05]  /*3760*/  @P0 BRA `(.L_x_70) ;  /* 0x0000000000580947 */ /* 0x000fea0003800000 */
[----:B------:R-:W-:-:S13]  /*3770*/  ELECT P0, URZ, PT ;  /* 0x0000000000ff782f */ /* 0x000fda0003800000 */
[----:B------:R-:W-:Y:S05]  /*3780*/  @!P0 BRA `(.L_x_71) ;  /* 0x0000000000608947 */ /* 0x000fea0003800000 */
[----:B------:R-:W-:Y:S01]  /*3790*/  UMOV UR4, 0x10 ;  /* 0x0000001000047882 */ /* 0x000fe20000000000 */
[----:B------:R-:W-:Y:S01]  /*37a0*/  HFMA2 R0, -RZ, RZ, 0, 5.9604644775390625e-08 ;  /* 0x00000001ff007431 */ /* 0x000fe200000001ff */
[----:B------:R-:W-:-:S03]  /*37b0*/  MOV R3, 0xffff ;  /* 0x0000ffff00037802 */ /* 0x000fc60000000f00 */
[----:B------:R-:W-:Y:S04]  /*37c0*/  DEPBAR.LE SB1, 0x36 ;  /* 0x00009d800000791a */ /* 0x000fe80000000000 */
[----:B------:R-:W1:Y:S02]  /*37d0*/  UTCATOMSWS.FIND_AND_SET.ALIGN UP0, UR4, UR4 ;  /* 0x00000004000475e3 */ /* 0x000e640008000800 */
[----:B-1----:R-:W-:Y:S01]  /*37e0*/  MOV R4, UR4 ;  /* 0x0000000400047c02 */ /* 0x002fe20008000f00 */
[----:B------:R-:W-:Y:S06]  /*37f0*/  BRA.U UP0, `(.L_x_72) ;  /* 0x0000000100187547 */ /* 0x000fec000b800000 */
.L_x_73:
[----:B------:R-:W-:Y:S05]  /*3800*/  NANOSLEEP 0x64 ;  /* 0x000000640000795d */ /* 0x000fea0003800000 */
[----:B------:R-:W-:-:S05]  /*3810*/  UMOV UR4, 0x10 ;  /* 0x0000001000047882 */ /* 0x000fca0000000000 */
[----:B------:R-:W-:Y:S04]  /*3820*/  DEPBAR.LE SB1, 0x36 ;  /* 0x00009d800000791a */ /* 0x000fe80000000000 */
[----:B------:R-:W1:Y:S02]  /*3830*/  UTCATOMSWS.FIND_AND_SET.ALIGN UP0, UR4, UR4 ;  /* 0x00000004000475e3 */ /* 0x000e640008000800 */
[----:B-1----:R-:W-:Y:S01]  /*3840*/  MOV R4, UR4 ;  /* 0x0000000400047c02 */ /* 0x002fe20008000f00 */
[----:B------:R-:W-:Y:S05]  /*3850*/  BRA.U !UP0, `(.L_x_73) ;  /* 0xfffffffd08e87547 */ /* 0x000fea000b83ffff */
.L_x_72:
[-C--:B------:R-:W-:Y:S02]  /*3860*/  SHF.L.U32 R3, R3, R4.reuse, RZ ;  /* 0x0000000403037219 */ /* 0x080fe400000006ff */
[----:B------:R-:W-:Y:S01]  /*3870*/  SHF.L.U32 R0, R0, R4, RZ ;  /* 0x0000000400007219 */ /* 0x000fe200000006ff */
[----:B------:R-:W-:Y:S02]  /*3880*/  IMAD.SHL.U32 R4, R4, 0x20, RZ ;  /* 0x0000002004047824 */ /* 0x000fe400078e00ff */
[----:B------:R1:W-:Y:S04]  /*3890*/  ATOMS.OR RZ, [UR5+0x14], R3 ;  /* 0x00001403ffff798c */ /* 0x0003e8000b000005 */
[----:B------:R1:W-:Y:S04]  /*38a0*/  ATOMS.OR RZ, [UR5+0x18], R0 ;  /* 0x00001800ffff798c */ /* 0x0003e8000b000005 */
[----:B------:R1:W-:Y:S01]  /*38b0*/  STS [UR6+0x1e0], R4 ;  /* 0x0001e004ff007988 */ /* 0x0003e20008000806 */
[----:B------:R-:W-:Y:S05]  /*38c0*/  BRA `(.L_x_71) ;  /* 0x0000000000107947 */ /* 0x000fea0003800000 */
.L_x_70:
[----:B------:R-:W-:Y:S02]  /*38d0*/  MOV R0, 0xffffffff ;  /* 0xffffffff00007802 */ /* 0x000fe40000000f00 */
[----:B------:R-:W-:-:S03]  /*38e0*/  MOV R4, 0x3910 ;  /* 0x0000391000047802 */ /* 0x000fc60000000f00 */
[----:B------:R1:W-:Y:S04]  /*38f0*/  STS [UR6+0x1e0], R0 ;  /* 0x0001e000ff007988 */ /* 0x0003e80008000806 */
[----:B-1---5:R-:W-:Y:S05]  /*3900*/  CALL.REL.NOINC `($__internal_1_$__cuda_sm10x_tcgen05_guardrail_trap_phase_invalid_during_alloc) ;  /* 0x0000004c00007944 */ /* 0x022fea0003c00000 */
.L_x_71:
[----:B------:R-:W-:Y:S05]  /*3910*/  WARPSYNC.ALL ;  /* 0x0000000000007948 */ /* 0x000fea0003800000 */
[----:B------:R-:W2:Y:S01]  /*3920*/  S2UR UR4, SR_CgaCtaId ;  /* 0x00000000000479c3 */ /* 0x000ea20000008800 */
[----:B------:R-:W-:Y:S01]  /*3930*/  UMOV UR17, 0x400 ;  /* 0x0000040000117882 */ /* 0x000fe20000000000 */
[----:B------:R-:W-:-:S06]  /*3940*/  NOP ;  /* 0x0000000000007918 */ /* 0x000fcc0000000000 */
[----:B------:R-:W-:Y:S06]  /*3950*/  BAR.ARV 0x6, 0xa0 ;  /* 0x0182800000007b1d */ /* 0x000fec0000002000 */
[----:B------:R-:W3:Y:S01]  /*3960*/  LDCU UR5, c[0x0][0x38c] ;  /* 0x00007180ff0577ac */ /* 0x000ee20008000800 */
[----:B------:R-:W-:Y:S01]  /*3970*/  LOP3.LUT R2, R2, 0xffff, RZ, 0xc0, !PT ;  /* 0x0000ffff02027812 */ /* 0x000fe200078ec0ff */
[----:B------:R-:W-:Y:S01]  /*3980*/  IMAD.MOV.U32 R11, RZ, RZ, 0x1 ;  /* 0x00000001ff0b7424 */ /* 0x000fe200078e00ff */
[----:B------:R-:W-:Y:S01]  /*3990*/  CS2R R8, SRZ ;  /* 0x0000000000087805 */ /* 0x000fe2000001ff00 */
[----:B------:R-:W4:Y:S01]  /*39a0*/  LDCU UR8, c[0x0][0x38c] ;  /* 0x00007180ff0877ac */ /* 0x000f220008000800 */
[----:B------:R-:W-:Y:S01]  /*39b0*/  R2UR UR19, R2 ;  /* 0x00000000021372ca */ /* 0x000fe200000e0000 */
[----:B------:R-:W-:Y:S01]  /*39c0*/  IMAD.MOV.U32 R10, RZ, RZ, RZ ;  /* 0x000000ffff0a7224 */ /* 0x000fe200078e00ff */
[----:B------:R-:W-:Y:S01]  /*39d0*/  UMOV UR23, URZ ;  /* 0x000000ff00177c82 */ /* 0x000fe20008000000 */
[----:B------:R-:W-:Y:S01]  /*39e0*/  UMOV UR14, URZ ;  /* 0x000000ff000e7c82 */ /* 0x000fe20008000000 */
[----:B--2---:R-:W-:Y:S01]  /*39f0*/  ULEA UR17, UR4, UR17, 0x18 ;  /* 0x0000001104117291 */ /* 0x004fe2000f8ec0ff */
[----:B------:R-:W-:Y:S01]  /*3a00*/  UMOV UR26, 0x0 ;  /* 0x00000000001a7882 */ /* 0x000fe20000000000 */
[----:B------:R-:W-:-:S02]  /*3a10*/  UMOV UR27, 0x8100490 ;  /* 0x08100490001b7882 */ /* 0x000fc40000000000 */
[----:B------:R-:W-:Y:S02]  /*3a20*/  UIADD3 UR6, UPT, UPT, UR17, 0x4400, URZ ;  /* 0x0000440011067890 */ /* 0x000fe4000fffe0ff */
[----:B------:R-:W-:Y:S02]  /*3a30*/  UIADD3 UR7, UPT, UPT, UR17, 0x26400, URZ ;  /* 0x0002640011077890 */ /* 0x000fe4000fffe0ff */
[----:B---3--:R-:W-:Y:S01]  /*3a40*/  UIADD3 UR5, UPT, UPT, UR5, 0x3f, URZ ;  /* 0x0000003f05057890 */ /* 0x008fe2000fffe0ff */
[----:B-1----:R-:W1:Y:S01]  /*3a50*/  LDS R0, [UR17+0x1e0] ;  /* 0x0001e011ff007984 */ /* 0x002e620008000800 */
[----:B------:R-:W-:Y:S02]  /*3a60*/  USHF.R.U32.HI UR6, URZ, 0x4, UR6 ;  /* 0x00000004ff067899 */ /* 0x000fe40008011606 */
[----:B------:R-:W-:Y:S02]  /*3a70*/  USHF.R.S32.HI UR4, URZ, 0x1f, UR5 ;  /* 0x0000001fff047899 */ /* 0x000fe40008011405 */
[----:B------:R-:W-:-:S02]  /*3a80*/  ULOP3.LUT UR6, UR6, 0x3fff, URZ, 0xc0, !UPT ;  /* 0x00003fff06067892 */ /* 0x000fc4000f8ec0ff */
[----:B------:R-:W-:Y:S02]  /*3a90*/  ULEA.HI UR4, UR4, UR5, URZ, 0x6 ;  /* 0x0000000504047291 */ /* 0x000fe4000f8f30ff */
[----:B------:R-:W-:Y:S02]  /*3aa0*/  USHF.R.U32.HI UR5, URZ, 0x4, UR7 ;  /* 0x00000004ff057899 */ /* 0x000fe40008011607 */
[----:B------:R-:W-:Y:S02]  /*3ab0*/  USHF.R.S32.HI UR28, URZ, 0x6, UR4 ;  /* 0x00000006ff1c7899 */ /* 0x000fe40008011404 */
[----:B------:R-:W-:Y:S02]  /*3ac0*/  ULOP3.LUT UR5, UR5, 0x3fff, URZ, 0xc0, !UPT ;  /* 0x00003fff05057892 */ /* 0x000fe4000f8ec0ff */
[----:B------:R-:W-:Y:S02]  /*3ad0*/  UISETP.LT.AND UP0, UPT, UR28, 0x1, UPT ;  /* 0x000000011c00788c */ /* 0x000fe4000bf01270 */
[----:B------:R-:W-:-:S02]  /*3ae0*/  ULOP3.LUT UR20, UR6, 0x10000, URZ, 0xfc, !UPT ;  /* 0x0001000006147892 */ /* 0x000fc4000f8efcff */
[----:B------:R-:W-:Y:S02]  /*3af0*/  USEL UR29, UR28, 0x1, !UP0 ;  /* 0x000000011c1d7887 */ /* 0x000fe4000c000000 */
[----:B------:R-:W-:Y:S02]  /*3b00*/  ULOP3.LUT UR21, UR5, 0x10000, URZ, 0xfc, !UPT ;  /* 0x0001000005157892 */ /* 0x000fe4000f8efcff */
[----:B------:R-:W-:Y:S02]  /*3b10*/  UIADD3 UR29, UPT, UPT, -UR29, URZ, URZ ;  /* 0x000000ff1d1d7290 */ /* 0x000fe4000fffe1ff */
[----:B----4-:R-:W-:Y:S01]  /*3b20*/  UISETP.GE.AND UP4, UPT, UR8, 0x1, UPT ;  /* 0x000000010800788c */ /* 0x010fe2000bf86270 */
[----:B------:R-:W-:Y:S01]  /*3b30*/  UMOV UR24, 0x0 ;  /* 0x0000000000187882 */ /* 0x000fe20000000000 */
[----:B------:R-:W-:Y:S01]  /*3b40*/  UMOV UR25, 0x8100490 ;  /* 0x0810049000197882 */ /* 0x000fe20000000000 */
[----:B-1----:R-:W-:-:S15]  /*3b50*/  R2UR UR30, R0 ;  /* 0x00000000001e72ca */ /* 0x002fde00000e0000 */
.L_x_80:
[----:B------:R-:W-:Y:S02]  /*3b60*/  LEA R0, R10, UR17, 0x3 ;  /* 0x000000110a007c11 */ /* 0x000fe4000f8e18ff */
[----:B------:R-:W-:Y:S02]  /*3b70*/  SHF.L.U32 R2, R9, 0x1f, RZ ;  /* 0x0000001f09027819 */ /* 0x000fe400000006ff */
[----:B------:R-:W-:Y:S01]  /*3b80*/  PLOP3.LUT P0, PT, PT, PT, UP4, 0x80, 0x8 ;  /* 0x000000000008781c */ /* 0x000fe20003f0f048 */
[----:B------:R-:W-:Y:S01]  /*3b90*/  VIADD R3, R0, 0x140 ;  /* 0x0000014000037836 */ /* 0x000fe20000000000 */
[----:B-1----:R-:W1:Y:S02]  /*3ba0*/  SYNCS.PHASECHK.TRANS64.TRYWAIT P1, [R0+URZ+0x130], R2 ;  /* 0x00013002000075a7 */ /* 0x002e6400080211ff */
[----:B-1-3--:R-:W-:Y:S09]  /*3bb0*/  @!P1 BRA `(.L_x_74) ;  /* 0x0000004400209947 */ /* 0x00aff20003800000 */
.L_x_157:
[----:B------:R-:W-:Y:S01]  /*3bc0*/  LEA R4, R10, UR17, 0x4 ;  /* 0x000000110a047c11 */ /* 0x000fe2000f8e20ff */
[----:B------:R-:W-:Y:S01]  /*3bd0*/  @UP4 ULEA UR4, UR14, UR17, 0x3 ;  /* 0x000000110e044291 */ /* 0x000fe2000f8e18ff */
[----:B------:R-:W-:Y:S01]  /*3be0*/  PLOP3.LUT P2, PT, PT, PT, PT, 0x80, 0x8 ;  /* 0x000000000008781c */ /* 0x000fe20003f4f070 */
[----:B------:R-:W-:Y:S01]  /*3bf0*/  ULEA UR22, UR23, UR17, 0x3 ;  /* 0x0000001117167291 */ /* 0x000fe2000f8e18ff */
[----:B------:R-:W-:Y:S01]  /*3c00*/  PRMT R3, RZ, 0x654, R3 ;  /* 0x00000654ff037816 */ /* 0x000fe20000000003 */
[----:B------:R-:W-:Y:S01]  /*3c10*/  ULEA UR18, UR23, UR30, 0x6 ;  /* 0x0000001e17127291 */ /* 0x000fe2000f8e30ff */
[----:B------:R-:W2:Y:S01]  /*3c20*/  LDS.128 R4, [R4+0x1c0] ;  /* 0x0001c00004047984 */ /* 0x000ea20000000c00 */
[----:B-1----:R-:W-:Y:S02]  /*3c30*/  @P0 SHF.L.U32 R2, R8, 0x1f, RZ ;  /* 0x0000001f08020819 */ /* 0x002fe400000006ff */
[----:B------:R-:W-:Y:S01]  /*3c40*/  SHF.L.U32 R0, R11, 0x1f, RZ ;  /* 0x0000001f0b007819 */ /* 0x000fe200000006ff */
[----:B------:R-:W-:Y:S01]  /*3c50*/  @!PT LDS RZ, [RZ] ;  /* 0x00000000fffff984 */ /* 0x000fe20000000800 */
[----:B------:R-:W-:Y:S01]  /*3c60*/  @!PT LDS RZ, [RZ] ;  /* 0x00000000fffff984 */ /* 0x000fe20000000800 */
[----:B------:R-:W-:Y:S01]  /*3c70*/  @!PT LDS RZ, [RZ] ;  /* 0x00000000fffff984 */ /* 0x000fe20000000800 */
[----:B------:R-:W-:Y:S01]  /*3c80*/  @!PT LDS RZ, [RZ] ;  /* 0x00000000fffff984 */ /* 0x000fe20000000800 */
[----:B------:R1:W-:Y:S06]  /*3c90*/  MEMBAR.ALL.CTA ;  /* 0x0000000000007992 */ /* 0x0003ec0000008000 */
[----:B-1----:R-:W1:Y:S02]  /*3ca0*/  FENCE.VIEW.ASYNC.S ;  /* 0x00000000000073c6 */ /* 0x002e640000000000 */
[----:B-1----:R1:W-:Y:S01]  /*3cb0*/  SYNCS.ARRIVE.TRANS64.RED.A1T0 RZ, [R3+URZ], RZ ;  /* 0x000000ff03ff79a7 */ /* 0x0023e200081004ff */
[----:B------:R1:W3:Y:S01]  /*3cc0*/  @P0 SYNCS.PHASECHK.TRANS64.TRYWAIT P2, [UR4], R2 ;  /* 0x00000002ff0005a7 */ /* 0x0002e20008041104 */
[----:B--2---:R-:W-:Y:S01]  /*3cd0*/  LOP3.LUT P1, RZ, R6, 0x1, RZ, 0xc0, !PT ;  /* 0x0000000106ff7812 */ /* 0x004fe2000782c0ff */
[----:B------:R-:W2:Y:S02]  /*3ce0*/  SYNCS.PHASECHK.TRANS64.TRYWAIT P0, [UR22+0x170], R0 ;  /* 0x00017000ff0075a7 */ /* 0x000ea40008001116 */
[----:B-123--:R-:W-:Y:S10]  /*3cf0*/  @!P0 BRA `(.L_x_75) ;  /* 0x0000004000e48947 */ /* 0x00eff40003800000 */
.L_x_159:
[----:B------:R-:W-:Y:S01]  /*3d00*/  IADD3 R10, PT, PT, R10, 0x1, RZ ;  /* 0x000000010a0a7810 */ /* 0x000fe20007ffe0ff */
[----:B------:R-:W-:Y:S06]  /*3d10*/  BRA.U !UP4, `(.L_x_76) ;  /* 0x000000010c987547 */ /* 0x000fec000b800000 */
[----:B------:R-:W-:Y:S01]  /*3d20*/  UPLOP3.LUT UP2, UPT, UPT, UPT, UPT, 0x40, 0x4 ;  /* 0x000000000004789c */ /* 0x000fe20003f4e870 */
[----:B------:R-:W-:Y:S01]  /*3d30*/  UMOV UR16, UR29 ;  /* 0x0000001d00107c82 */ /* 0x000fe20008000000 */
[----:B------:R-:W-:Y:S01]  /*3d40*/  UMOV UR15, UR28 ;  /* 0x0000001c000f7c82 */ /* 0x000fe20008000000 */
[----:B------:R-:W-:-:S08]  /*3d50*/  UMOV UR6, UR14 ;  /* 0x0000000e00067c82 */ /* 0x000fd00008000000 */
.L_x_79:
[----:B------:R-:W-:Y:S02]  /*3d60*/  UIADD3 UR16, UPT, UPT, UR16, 0x1, URZ ;  /* 0x0000000110107890 */ /* 0x000fe4000fffe0ff */
[----:B--2---:R-:W-:Y:S02]  /*3d70*/  ULEA UR5, UR6, UR17, 0x3 ;  /* 0x0000001106057291 */ /* 0x004fe4000f8e18ff */
[----:B------:R-:W-:Y:S01]  /*3d80*/  UISETP.NE.AND UP3, UPT, UR16, URZ, UPT ;  /* 0x000000ff1000728c */ /* 0x000fe2000bf65270 */
[----:B---3--:R-:W-:Y:S10]  /*3d90*/  @P2 BRA `(.L_x_77) ;  /* 0x00000000000c2947 */ /* 0x008ff40003800000 */
[----:B-1----:R-:W-:Y:S04]  /*3da0*/  SHF.L.U32 R2, R8, 0x1f, RZ ;  /* 0x0000001f08027819 */ /* 0x002fe800000006ff */
[----:B------:R-:W1:Y:S02]  /*3db0*/  SYNCS.PHASECHK.TRANS64.TRYWAIT P0, [UR5], R2 ;  /* 0x00000002ff0075a7 */ /* 0x000e640008001105 */
[----:B-1----:R-:W-:Y:S05]  /*3dc0*/  @!P0 BRA `(.L_x_78) ;  /* 0x0000004000c88947 */ /* 0x002fea0003800000 */
.L_x_77:
[----:B------:R-:W-:Y:S01]  /*3dd0*/  UISETP.NE.AND UP0, UPT, UR15, 0x1, UPT ;  /* 0x000000010f00788c */ /* 0x000fe2000bf05270 */
[----:B------:R-:W-:Y:S01]  /*3de0*/  PLOP3.LUT P2, PT, PT, PT, PT, 0x80, 0x8 ;  /* 0x000000000008781c */ /* 0x000fe20003f4f070 */
[----:B------:R-:W-:Y:S02]  /*3df0*/  UIADD3 UR4, UPT, UPT, UR6, 0x1, URZ ;  /* 0x0000000106047890 */ /* 0x000fe4000fffe0ff */
[----:B------:R-:W-:Y:S02]  /*3e00*/  ULEA UR12, UR6, UR21, 0x8 ;  /* 0x00000015060c7291 */ /* 0x000fe4000f8e40ff */
[----:B------:R-:W-:Y:S01]  /*3e10*/  UISETP.NE.AND UP1, UPT, UR4, 0x11, UPT ;  /* 0x000000110400788c */ /* 0x000fe2000bf25270 */
[----:B------:R-:W-:Y:S01]  /*3e20*/  PLOP3.LUT P0, PT, PT, PT, UP0, 0x80, 0x8 ;  /* 0x000000000008781c */ /* 0x000fe20003f0f008 */
[----:B------:R-:W-:Y:S02]  /*3e30*/  UIADD3 UR10, UPT, UPT, UR12, 0x2, URZ ;  /* 0x000000020c0a7890 */ /* 0x000fe4000fffe0ff */
[----:B------:R-:W-:Y:S02]  /*3e40*/  USEL UR7, URZ, 0x1, UP1 ;  /* 0x00000001ff077887 */ /* 0x000fe40008800000 */
[----:B------:R-:W-:Y:S02]  /*3e50*/  USEL UR14, UR4, URZ, UP1 ;  /* 0x000000ff040e7287 */ /* 0x000fe40008800000 */
[----:B------:R-:W-:Y:S02]  /*3e60*/  UIADD3 UR15, UPT, UPT, UR15, -0x1, URZ ;  /* 0xffffffff0f0f7890 */ /* 0x000fe4000fffe0ff */
[----:B------:R-:W-:Y:S01]  /*3e70*/  @UP0 ULEA UR4, UR14, UR17, 0x3 ;  /* 0x000000110e040291 */ /* 0x000fe2000f8e18ff */
[----:B------:R-:W-:Y:S01]  /*3e80*/  LOP3.LUT R8, R8, UR7, RZ, 0x3c, !PT ;  /* 0x0000000708087c12 */ /* 0x000fe2000f8e3cff */
[----:B------:R-:W-:Y:S01]  /*3e90*/  UIADD3 UR7, UPT, UPT, UR5, 0x88, URZ ;  /* 0x0000008805077890 */ /* 0x000fe2000fffe0ff */
[----:B------:R-:W-:Y:S02]  /*3ea0*/  UMOV UR13, 0x80004020 ;  /* 0x80004020000d7882 */ /* 0x000fe40000000000 */
[----:B-1----:R-:W-:Y:S01]  /*3eb0*/  @P0 SHF.L.U32 R0, R8, 0x1f, RZ ;  /* 0x0000001f08000819 */ /* 0x002fe200000006ff */
[----:B------:R-:W-:Y:S01]  /*3ec0*/  UMOV UR5, 0x80004020 ;  /* 0x8000402000057882 */ /* 0x000fe20000000000 */
[----:B------:R-:W-:Y:S01]  /*3ed0*/  UMOV UR11, 0x80004020 ;  /* 0x80004020000b7882 */ /* 0x000fe20000000000 */
[----:B------:R-:W-:Y:S01]  /*3ee0*/  UMOV UR9, 0x80004020 ;  /* 0x8000402000097882 */ /* 0x000fe20000000000 */
[----:B------:R2:W3:Y:S01]  /*3ef0*/  @P0 SYNCS.PHASECHK.TRANS64.TRYWAIT P2, [UR4], R0 ;  /* 0x00000000ff0005a7 */ /* 0x0004e20008041104 */
[----:B------:R-:W-:Y:S03]  /*3f00*/  ULEA UR4, UR6, UR20, 0x9 ;  /* 0x0000001406047291 */ /* 0x000fe6000f8e48ff */
[----:B------:R-:W-:Y:S01]  /*3f10*/  UMOV UR6, UR14 ;  /* 0x0000000e00067c82 */ /* 0x000fe20008000000 */
[----:B------:R-:W-:Y:S05]  /*3f20*/  UIADD3 UR8, UPT, UPT, UR4, 0x2, URZ ;  /* 0x0000000204087890 */ /* 0x000fea000fffe0ff */
[----:B------:R2:W-:Y:S01]  /*3f30*/  UTCQMMA gdesc[UR4], gdesc[UR12], tmem[UR18], tmem[UR26], idesc[UR27], UP2 ;  /* 0x00ff1a0c040075ea */ /* 0x0005e20009000312 */
[----:B------:R-:W-:Y:S03]  /*3f40*/  UPLOP3.LUT UP2, UPT, UPT, UPT, UPT, 0x80, 0x8 ;  /* 0x000000000008789c */ /* 0x000fe60003f4f070 */
[----:B------:R2:W-:Y:S01]  /*3f50*/  UTCQMMA gdesc[UR8], gdesc[UR10], tmem[UR18], tmem[UR24], idesc[UR25], UPT ;  /* 0x00ff180a080075ea */ /* 0x0005e2000b800312 */
[----:B------:R2:W-:Y:S01]  /*3f60*/  UTCBAR.MULTICAST [UR7], URZ, UR19 ;  /* 0x000000ff070073e9 */ /* 0x0005e20008000813 */
[----:B------:R-:W-:Y:S06]  /*3f70*/  BRA.U UP3, `(.L_x_79) ;  /* 0xfffffffd03787547 */ /* 0x000fec000b83ffff */
.L_x_76:
[----:B--2---:R-:W-:Y:S01]  /*3f80*/  UIADD3 UR4, UPT, UPT, UR23, 0x1, URZ ;  /* 0x0000000117047890 */ /* 0x004fe2000fffe0ff */
[C---:B------:R-:W-:Y:S01]  /*3f90*/  ISETP.NE.AND P0, PT, R10.reuse, 0x2, PT ;  /* 0x000000020a00780c */ /* 0x040fe20003f05270 */
[----:B------:R-:W-:Y:S02]  /*3fa0*/  UIADD3 UR5, UPT, UPT, UR22, 0x150, URZ ;  /* 0x0000015016057890 */ /* 0x000fe4000fffe0ff */
[----:B------:R-:W-:Y:S01]  /*3fb0*/  UISETP.NE.AND UP0, UPT, UR4, 0x4, UPT ;  /* 0x000000040400788c */ /* 0x000fe2000bf05270 */
[----:B-1----:R-:W-:Y:S02]  /*3fc0*/  SEL R0, RZ, 0x1, P0 ;  /* 0x00000001ff007807 */ /* 0x002fe40000000000 */
[----:B------:R-:W-:Y:S01]  /*3fd0*/  SEL R10, R10, RZ, P0 ;  /* 0x000000ff0a0a7207 */ /* 0x000fe20000000000 */
[----:B------:R-:W-:Y:S01]  /*3fe0*/  USEL UR6, URZ, 0x1, UP0 ;  /* 0x00000001ff067887 */ /* 0x000fe20008000000 */
[----:B------:R-:W-:Y:S01]  /*3ff0*/  LOP3.LUT R9, R9, R0, RZ, 0x3c, !PT ;  /* 0x0000000009097212 */ /* 0x000fe200078e3cff */
[----:B------:R-:W-:Y:S01]  /*4000*/  USEL UR23, UR4, URZ, UP0 ;  /* 0x000000ff04177287 */ /* 0x000fe20008000000 */
[----:B------:R1:W-:Y:S03]  /*4010*/  UTCBAR [UR5], URZ ;  /* 0x000000ff050073e9 */ /* 0x0003e600080000ff */
[----:B------:R-:W-:Y:S01]  /*4020*/  LOP3.LUT R11, R11, UR6, RZ, 0x3c, !PT ;  /* 0x000000060b0b7c12 */ /* 0x000fe2000f8e3cff */
[----:B------:R-:W-:Y:S07]  /*4030*/  @P1 BRA `(.L_x_80) ;  /* 0xfffffff800c81947 */ /* 0x000fee000383ffff */
[----:B------:R-:W2:Y:S01]  /*4040*/  S2UR UR8, SR_CgaCtaId ;  /* 0x00000000000879c3 */ /* 0x000ea20000008800 */
[----:B------:R-:W-:Y:S01]  /*4050*/  ELECT P0, URZ, PT ;  /* 0x0000000000ff782f */ /* 0x000fe20003800000 */
[----:B------:R-:W-:Y:S01]  /*4060*/  IMAD.MOV.U32 R0, RZ, RZ, 0x1 ;  /* 0x00000001ff007424 */ /* 0x000fe200078e00ff */
[----:B------:R-:W-:Y:S01]  /*4070*/  UIADD3 UR17, UPT, UPT, UR17, 0x170, URZ ;  /* 0x0000017011117890 */ /* 0x000fe2000fffe0ff */
[----:B------:R-:W-:Y:S01]  /*4080*/  SHF.L.U32 R2, R11, 0x1f, RZ ;  /* 0x0000001f0b027819 */ /* 0x000fe200000006ff */
[----:B------:R-:W-:-:S03]  /*4090*/  UMOV UR4, 0x40 ;  /* 0x0000004000047882 */ /* 0x000fc60000000000 */
[----:B------:R-:W-:Y:S01]  /*40a0*/  UVIRTCOUNT.DEALLOC.SMPOOL 0x80 ;  /* 0x000000800000784c */ /* 0x000fe20000000000 */
[----:B--2---:R-:W-:Y:S02]  /*40b0*/  ULEA UR8, UR8, UR4, 0x18 ;  /* 0x0000000408087291 */ /* 0x004fe4000f8ec0ff */
[----:B------:R-:W-:-:S07]  /*40c0*/  ULEA UR4, UR23, UR17, 0x3 ;  /* 0x0000001117047291 */ /* 0x000fce000f8e18ff */
[----:B------:R2:W-:Y:S02]  /*40d0*/  @P0 STS.U8 [UR8+0x1c], R0 ;  /* 0x00001c00ff000988 */ /* 0x0005e40008000008 */
[----:B------:R-:W4:Y:S02]  /*40e0*/  SYNCS.PHASECHK.TRANS64.TRYWAIT P0, [UR4], R2 ;  /* 0x00000002ff0075a7 */ /* 0x000f240008001104 */
[----:B--2-4-:R-:W-:Y:S05]  /*40f0*/  @!P0 BRA `(.L_x_81) ;  /* 0x0000004000148947 */ /* 0x014fea0003800000 */
.L_x_162:
[----:B------:R-:W-:-:S04]  /*4100*/  UIADD3 UR4, UPT, UPT, UR23, 0x1, URZ ;  /* 0x0000000117047890 */ /* 0x000fc8000fffe0ff */
[----:B------:R-:W-:-:S04]  /*4110*/  UISETP.NE.AND UP0, UPT, UR4, 0x4, UPT ;  /* 0x000000040400788c */ /* 0x000fc8000bf05270 */
[----:B------:R-:W-:Y:S02]  /*4120*/  USEL UR6, URZ, 0x1, UP0 ;  /* 0x00000001ff067887 */ /* 0x000fe40008000000 */
[----:B------:R-:W-:-:S04]  /*4130*/  USEL UR4, UR4, URZ, UP0 ;  /* 0x000000ff04047287 */ /* 0x000fc80008000000 */
[----:B-1----:R-:W-:Y:S01]  /*4140*/  ULEA UR5, UR4, UR17, 0x3 ;  /* 0x0000001104057291 */ /* 0x002fe2000f8e18ff */
[----:B--2---:R-:W-:-:S04]  /*4150*/  LOP3.LUT R2, R11, UR6, RZ, 0x3c, !PT ;  /* 0x000000060b027c12 */ /* 0x004fc8000f8e3cff */
[----:B------:R-:W-:-:S04]  /*4160*/  SHF.L.U32 R3, R2, 0x1f, RZ ;  /* 0x0000001f02037819 */ /* 0x000fc800000006ff */
[----:B------:R-:W1:Y:S02]  /*4170*/  SYNCS.PHASECHK.TRANS64.TRYWAIT P0, [UR5], R3 ;  /* 0x00000003ff0075a7 */ /* 0x000e640008001105 */
[----:B-1----:R-:W-:Y:S05]  /*4180*/  @!P0 BRA `(.L_x_82) ;  /* 0x0000004000088947 */ /* 0x002fea0003800000 */
.L_x_164:
        /* <DEDUP_REMOVED lines=9> */
.L_x_166:
[----:B------:R-:W-:-:S04]  /*4220*/  UIADD3 UR4, UPT, UPT, UR4, 0x1, URZ ;  /* 0x0000000104047890 */ /* 0x000fc8000fffe0ff */
[----:B------:R-:W-:-:S04]  /*4230*/  UISETP.NE.AND UP0, UPT, UR4, 0x4, UPT ;  /* 0x000000040400788c */ /* 0x000fc8000bf05270 */
[----:B------:R-:W-:Y:S02]  /*4240*/  USEL UR5, URZ, 0x1, UP0 ;  /* 0x00000001ff057887 */ /* 0x000fe40008000000 */
[----:B------:R-:W-:-:S04]  /*4250*/  USEL UR4, UR4, URZ, UP0 ;  /* 0x000000ff04047287 */ /* 0x000fc80008000000 */
[----:B------:R-:W-:Y:S01]  /*4260*/  ULEA UR4, UR4, UR17, 0x3 ;  /* 0x0000001104047291 */ /* 0x000fe2000f8e18ff */
[----:B------:R-:W-:-:S04]  /*4270*/  LOP3.LUT R2, R2, UR5, RZ, 0x3c, !PT ;  /* 0x0000000502027c12 */ /* 0x000fc8000f8e3cff */
[----:B------:R-:W-:-:S04]  /*4280*/  SHF.L.U32 R2, R2, 0x1f, RZ ;  /* 0x0000001f02027819 */ /* 0x000fc800000006ff */
[----:B------:R-:W2:Y:S02]  /*4290*/  SYNCS.PHASECHK.TRANS64.TRYWAIT P0, [UR4], R2 ;  /* 0x00000002ff0075a7 */ /* 0x000ea40008001104 */
[----:B--2---:R-:W-:Y:S05]  /*42a0*/  @!P0 BRA `(.L_x_84) ;  /* 0x0000003c00f08947 */ /* 0x004fea0003800000 */
.L_x_168:
[----:B------:R-:W-:Y:S01]  /*42b0*/  NOP ;  /* 0x0000000000007918 */ /* 0x000fe20000000000 */
[----:B-1----:R-:W1:Y:S01]  /*42c0*/  LDS R0, [UR8+0x14] ;  /* 0x00001408ff007984 */ /* 0x002e620008000800 */
[----:B------:R-:W-:Y:S01]  /*42d0*/  ULOP3.LUT UR4, UR30, 0xffff, URZ, 0xc0, !UPT ;  /* 0x0000ffff1e047892 */ /* 0x000fe2000f8ec0ff */
[----:B------:R-:W-:Y:S01]  /*42e0*/  UMOV UR5, 0xffff ;  /* 0x0000ffff00057882 */ /* 0x000fe20000000000 */
[----:B------:R-:W-:Y:S02]  /*42f0*/  UMOV UR6, 0x1 ;  /* 0x0000000100067882 */ /* 0x000fe40000000000 */
[----:B------:R-:W-:-:S04]  /*4300*/  USHF.R.U32.HI UR4, URZ, 0x5, UR4 ;  /* 0x00000005ff047899 */ /* 0x000fc80008011604 */
[----:B------:R-:W-:Y:S02]  /*4310*/  USHF.L.U32 UR5, UR5, UR4, URZ ;  /* 0x0000000405057299 */ /* 0x000fe400080006ff */
[----:B------:R-:W-:-:S04]  /*4320*/  USHF.L.U32 UR4, UR6, UR4, URZ ;  /* 0x0000000406047299 */ /* 0x000fc800080006ff */
[----:B-1----:R-:W-:-:S04]  /*4330*/  LOP3.LUT R0, R0, UR5, RZ, 0xc0, !PT ;  /* 0x0000000500007c12 */ /* 0x002fc8000f8ec0ff */
[----:B------:R-:W-:-:S13]  /*4340*/  ISETP.NE.AND P0, PT, R0, UR5, PT ;  /* 0x0000000500007c0c */ /* 0x000fda000bf05270 */
[----:B------:R-:W-:Y:S05]  /*4350*/  @P0 BRA `(.L_x_85) ;  /* 0x0000000000580947 */ /* 0x000fea0003800000 */
[----:B------:R-:W1:Y:S02]  /*4360*/  LDS R0, [UR8+0x18] ;  /* 0x00001808ff007984 */ /* 0x000e640008000800 */
[----:B-1----:R-:W-:-:S04]  /*4370*/  LOP3.LUT R0, R0, UR4, RZ, 0xc0, !PT ;  /* 0x0000000400007c12 */ /* 0x002fc8000f8ec0ff */
[----:B------:R-:W-:-:S13]  /*4380*/  ISETP.NE.AND P0, PT, R0, UR4, PT ;  /* 0x0000000400007c0c */ /* 0x000fda000bf05270 */
[----:B------:R-:W-:Y:S05]  /*4390*/  @P0 BRA `(.L_x_86) ;  /* 0x00000000003c0947 */ /* 0x000fea0003800000 */
[----:B------:R-:W1:Y:S01]  /*43a0*/  S2R R2, SR_LANEID ;  /* 0x0000000000027919 */ /* 0x000e620000000000 */
[----:B------:R-:W-:-:S06]  /*43b0*/  ULOP3.LUT UR5, URZ, UR5, URZ, 0x33, !UPT ;  /* 0x00000005ff057292 */ /* 0x000fcc000f8e33ff */
[----:B------:R-:W-:-:S04]  /*43c0*/  IMAD.U32 R0, RZ, RZ, UR5 ;  /* 0x00000005ff007e24 */ /* 0x000fc8000f8e00ff */
[----:B------:R2:W4:Y:S02]  /*43d0*/  REDUX UR7, R0 ;  /* 0x00000000000773c4 */ /* 0x0005240000000000 */
[----:B------:R1:W-:Y:S01]  /*43e0*/  UTCATOMSWS.AND URZ, UR5 ;  /* 0x0000000500ff79e3 */ /* 0x0003e20008000000 */
[----:B--2---:R-:W-:Y:S01]  /*43f0*/  LOP3.LUT R0, RZ, UR4, RZ, 0x33, !PT ;  /* 0x00000004ff007c12 */ /* 0x004fe2000f8e33ff */
[----:B------:R-:W-:Y:S02]  /*4400*/  VOTEU.ANY UR4, UPT, PT ;  /* 0x0000000000047886 */ /* 0x000fe400038e0100 */
[----:B------:R-:W-:Y:S02]  /*4410*/  UFLO.U32 UR4, UR4 ;  /* 0x00000004000472bd */ /* 0x000fe400080e0000 */
[----:B------:R-:W2:Y:S04]  /*4420*/  REDUX UR6, R0 ;  /* 0x00000000000673c4 */ /* 0x000ea80000000000 */
[----:B-1----:R-:W-:-:S02]  /*4430*/  ISETP.EQ.U32.AND P0, PT, R2, UR4, PT ;  /* 0x0000000402007c0c */ /* 0x002fc4000bf02070 */
[----:B----4-:R-:W-:-:S11]  /*4440*/  MOV R2, UR7 ;  /* 0x0000000700027c02 */ /* 0x010fd60008000f00 */
[----:B------:R1:W-:Y:S01]  /*4450*/  @P0 ATOMS.AND RZ, [UR8+0x14], R2 ;  /* 0x00001402ffff098c */ /* 0x0003e2000a800008 */
[----:B--2---:R-:W-:-:S05]  /*4460*/  IMAD.U32 R0, RZ, RZ, UR6 ;  /* 0x00000006ff007e24 */ /* 0x004fca000f8e00ff */
[----:B------:R1:W-:Y:S01]  /*4470*/  @P0 ATOMS.AND RZ, [UR8+0x18], R0 ;  /* 0x00001800ffff098c */ /* 0x0003e2000a800008 */
[----:B------:R-:W-:Y:S05]  /*4480*/  BRA `(.L_x_87) ;  /* 0x0000000000147947 */ /* 0x000fea0003800000 */
.L_x_86:
[----:B------:R-:W-:Y:S02]  /*4490*/  MOV R2, 0x44b0 ;  /* 0x000044b000027802 */ /* 0x000fe40000000f00 */
[----:B---3-5:R-:W-:Y:S05]  /*44a0*/  CALL.REL.NOINC `($__internal_0_$__cuda_sm10x_tcgen05_guardrail_trap_col_being_dealloced_not_returned_by_alloc) ;  /* 0x00000040000c7944 */ /* 0x028fea0003c00000 */
[----:B------:R-:W-:Y:S05]  /*44b0*/  BRA `(.L_x_87) ;  /* 0x0000000000087947 */ /* 0x000fea0003800000 */
.L_x_85:
[----:B------:R-:W-:Y:S02]  /*44c0*/  MOV R2, 0x44e0 ;  /* 0x000044e000027802 */ /* 0x000fe40000000f00 */
[----:B---3-5:R-:W-:Y:S05]  /*44d0*/  CALL.REL.NOINC `($__internal_2_$__cuda_sm10x_tcgen05_guardrail_trap_unallocated_columns_being_dealloced) ;  /* 0x0000004000187944 */ /* 0x028fea0003c00000 */
.L_x_87:
[----:B------:R-:W-:Y:S01]  /*44e0*/  NOP ;  /* 0x0000000000007918 */ /* 0x000fe20000000000 */
[----:B------:R-:W-:Y:S05]  /*44f0*/  EXIT ;  /* 0x000000000000794d */ /* 0x000fea0003800000 */
.L_x_69:
[----:B------:R-:W-:-:S09]  /*4500*/  UISETP.NE.OR UP0, UPT, UR22, 0x3, !UP3 ;  /* 0x000000031600788c */ /* 0x000fd2000df05670 */
[----:B------:R-:W-:Y:S05]  /*4510*/  BRA.U UP0, `(.L_x_88) ;  /* 0x0000000d00087547 */ /* 0x000fea000b800000 */
[----:B------:R-:W1:Y:S01]  /*4520*/  LDCU UR26, c[0x0][0x370] ;  /* 0x00006e00ff1a77ac */ /* 0x000e620008000800 */
[----:B------:R-:W2:Y:S01]  /*4530*/  LDC.64 R16, c[0x0][0x348] ;  /* 0x0000d200ff107b82 */ /* 0x000ea20000000a00 */
[----:B------:R-:W-:Y:S02]  /*4540*/  HFMA2 R13, -RZ, RZ, 0, 0 ;  /* 0x00000000ff0d7431 */ /* 0x000fe400000001ff */
[----:B------:R-:W-:Y:S01]  /*4550*/  IMAD.MOV.U32 R15, RZ, RZ, 0x1 ;  /* 0x00000001ff0f7424 */ /* 0x000fe200078e00ff */
[----:B------:R-:W1:Y:S01]  /*4560*/  LDCU.128 UR28, c[0x0][0xb10] ;  /* 0x00016200ff1c77ac */ /* 0x000e620008000c00 */
[----:B------:R-:W-:Y:S01]  /*4570*/  IMAD.MOV.U32 R14, RZ, RZ, RZ ;  /* 0x000000ffff0e7224 */ /* 0x000fe200078e00ff */
[----:B------:R-:W-:Y:S01]  /*4580*/  MOV R12, 0x2000 ;  /* 0x00002000000c7802 */ /* 0x000fe20000000f00 */
[----:B------:R-:W3:Y:S01]  /*4590*/  LDCU UR25, c[0x0][0x374] ;  /* 0x00006e80ff1977ac */ /* 0x000ee20008000800 */
[----:B------:R-:W4:Y:S01]  /*45a0*/  LDC.64 R2, c[0x0][0x888] ;  /* 0x00022200ff027b82 */ /* 0x000f220000000a00 */
[----:B------:R-:W3:Y:S01]  /*45b0*/  LDCU UR16, c[0x0][0xb0c] ;  /* 0x00016180ff1077ac */ /* 0x000ee20008000800 */
[----:B------:R-:W2:Y:S06]  /*45c0*/  LDCU UR35, c[0x0][0xb20] ;  /* 0x00016400ff2377ac */ /* 0x000eac0008000800 */
[----:B------:R-:W4:Y:S01]  /*45d0*/  LDC.64 R4, c[0x0][0x890] ;  /* 0x00022400ff047b82 */ /* 0x000f220000000a00 */
[----:B------:R-:W2:Y:S01]  /*45e0*/  LDCU UR4, c[0x0][0xb30] ;  /* 0x00016600ff0477ac */ /* 0x000ea20008000800 */
[----:B------:R-:W-:Y:S01]  /*45f0*/  UMOV UR17, 0x400 ;  /* 0x0000040000117882 */ /* 0x000fe20000000000 */
[----:B-1----:R-:W-:-:S02]  /*4600*/  UIMAD.WIDE.U32 UR6, UR26, UR28, URZ ;  /* 0x0000001c1a0672a5 */ /* 0x002fc4000f8e00ff */
[----:B---3--:R-:W-:Y:S02]  /*4610*/  UIMAD.WIDE.U32 UR8, UR25, UR31, URZ ;  /* 0x0000001f190872a5 */ /* 0x008fe4000f8e00ff */
[----:B------:R-:W-:Y:S02]  /*4620*/  ULEA UR17, UR61, UR17, 0x18 ;  /* 0x000000113d117291 */ /* 0x000fe4000f8ec0ff */
[----:B------:R-:W-:Y:S02]  /*4630*/  UPLOP3.LUT UP3, UPT, UPT, UPT, UPT, 0x40, 0x4 ;  /* 0x000000000004789c */ /* 0x000fe40003f6e870 */
[----:B------:R-:W-:Y:S01]  /*4640*/  UIADD3 UR27, UPT, UPT, UR17, 0x110, URZ ;  /* 0x00000110111b7890 */ /* 0x000fe2000fffe0ff */
[----:B------:R-:W-:Y:S01]  /*4650*/  UMOV UR6, UR7 ;  /* 0x0000000700067c82 */ /* 0x000fe20008000000 */
[----:B------:R-:W-:Y:S01]  /*4660*/  UMOV UR32, UR9 ;  /* 0x0000000900207c82 */ /* 0x000fe20008000000 */
[----:B------:R-:W-:Y:S02]  /*4670*/  UISETP.GE.AND UP0, UPT, UR40, 0x1, UPT ;  /* 0x000000012800788c */ /* 0x000fe4000bf06270 */
[----:B------:R-:W-:Y:S01]  /*4680*/  UISETP.NE.AND UP4, UPT, UR40, 0x1, UPT ;  /* 0x000000012800788c */ /* 0x000fe2000bf85270 */
[----:B------:R-:W1:Y:S01]  /*4690*/  LDCU.64 UR14, c[0x0][0xb28] ;  /* 0x00016500ff0e77ac */ /* 0x000e620008000a00 */
[----:B------:R-:W-:-:S02]  /*46a0*/  UISETP.NE.AND UP6, UPT, UR16, 0x1, UPT ;  /* 0x000000011000788c */ /* 0x000fc4000bfc5270 */
[----:B------:R-:W-:Y:S02]  /*46b0*/  UISETP.NE.AND UP5, UPT, UR30, 0x1, UPT ;  /* 0x000000011e00788c */ /* 0x000fe4000bfa5270 */
[----:B------:R-:W-:Y:S02]  /*46c0*/  UPRMT UR27, UR61, 0x654, UR27 ;  /* 0x000006543d1b7896 */ /* 0x000fe4000800001b */
[----:B------:R-:W-:Y:S02]  /*46d0*/  USHF.R.U32.HI UR33, URZ, UR29, UR6 ;  /* 0x0000001dff217299 */ /* 0x000fe40008011606 */
[----:B--2---:R-:W-:Y:S02]  /*46e0*/  USHF.R.U32.HI UR32, URZ, UR35, UR32 ;  /* 0x00000023ff207299 */ /* 0x004fe40008011620 */
[----:B------:R-:W-:-:S11]  /*46f0*/  UISETP.NE.AND UP2, UPT, UR4, 0x1, UPT ;  /* 0x000000010400788c */ /* 0x000fd6000bf45270 */
.L_x_96:
[C---:B------:R-:W-:Y:S02]  /*4700*/  LEA R7, R14.reuse, UR17, 0x3 ;  /* 0x000000110e077c11 */ /* 0x040fe4000f8e18ff */
[----:B------:R-:W-:Y:S02]  /*4710*/  SHF.L.U32 R0, R13, 0x1f, RZ ;  /* 0x0000001f0d007819 */ /* 0x000fe400000006ff */
[----:B------:R-:W-:Y:S02]  /*4720*/  LEA R8, R14, UR17, 0x4 ;  /* 0x000000110e087c11 */ /* 0x000fe4000f8e20ff */
[----:B--2---:R-:W2:Y:S02]  /*4730*/  SYNCS.PHASECHK.TRANS64.TRYWAIT P0, [R7+URZ+0x130], R0 ;  /* 0x00013000070075a7 */ /* 0x004ea400080011ff */
[----:B--2---:R-:W-:Y:S05]  /*4740*/  @!P0 BRA `(.L_x_89) ;  /* 0x0000003800e08947 */ /* 0x004fea0003800000 */
.L_x_169:
[----:B------:R-:W3:Y:S01]  /*4750*/  LDS.128 R8, [R8+0x1c0] ;  /* 0x0001c00008087984 */ /* 0x000ee20000000c00 */
[----:B------:R-:W-:Y:S01]  /*4760*/  UISETP.GE.AND UP0, UPT, UR40, 0x1, UPT ;  /* 0x000000012800788c */ /* 0x000fe2000bf06270 */
[----:B------:R-:W-:Y:S01]  /*4770*/  @!PT LDS RZ, [RZ] ;  /* 0x00000000fffff984 */ /* 0x000fe20000000800 */
[----:B------:R-:W-:Y:S01]  /*4780*/  @!PT LDS RZ, [RZ] ;  /* 0x00000000fffff984 */ /* 0x000fe20000000800 */
[----:B------:R-:W-:Y:S01]  /*4790*/  @!PT LDS RZ, [RZ] ;  /* 0x00000000fffff984 */ /* 0x000fe20000000800 */
[----:B------:R-:W-:Y:S01]  /*47a0*/  @!PT LDS RZ, [RZ] ;  /* 0x00000000fffff984 */ /* 0x000fe20000000800 */
[----:B------:R1:W-:Y:S06]  /*47b0*/  MEMBAR.ALL.CTA ;  /* 0x0000000000007992 */ /* 0x0003ec0000008000 */
[----:B-1----:R-:W1:Y:S01]  /*47c0*/  FENCE.VIEW.ASYNC.S ;  /* 0x00000000000073c6 */ /* 0x002e620000000000 */
[----:B---3--:R-:W-:Y:S11]  /*47d0*/  LOP3.LUT P0, RZ, R10, 0x1, RZ, 0xc0, !PT ;  /* 0x000000010aff7812 */ /* 0x008ff6000780c0ff */
[----:B------:R-:W-:Y:S02]  /*47e0*/  @!UPT UIADD3 URZ, UPT, UPT, URZ, URZ, URZ ;  /* 0x000000fffffff290 */ /* 0x000fe4000fffe0ff */
[----:B-1----:R-:W-:Y:S01]  /*47f0*/  VOTEU.ANY UP1, P0 ;  /* 0x0000000000ff7886 */ /* 0x002fe20000020100 */
[----:B------:R-:W-:Y:S11]  /*4800*/  PLOP3.LUT P0, PT, PT, PT, UP1, 0x80, 0x8 ;  /* 0x000000000008781c */ /* 0x000ff60003f0f018 */
[----:B------:R-:W-:Y:S02]  /*4810*/  @!UPT UIADD3 URZ, UPT, UPT, URZ, URZ, URZ ;  /* 0x000000fffffff290 */ /* 0x000fe4000fffe0ff */
[----:B--2---:R-:W-:Y:S02]  /*4820*/  @P0 SHF.R.U32.HI R0, RZ, 0x10, R9 ;  /* 0x00000010ff000819 */ /* 0x004fe40000011609 */
[----:B------:R-:W-:Y:S02]  /*4830*/  @P0 MOV R6, R8 ;  /* 0x0000000800060202 */ /* 0x000fe40000000f00 */
[----:B------:R-:W-:Y:S01]  /*4840*/  @P0 R2UR UR4, R0 ;  /* 0x00000000000402ca */ /* 0x000fe200000e0000 */
[----:B------:R-:W-:Y:S01]  /*4850*/  VIADD R0, R7, 0x140 ;  /* 0x0000014007007836 */ /* 0x000fe20000000000 */
[----:B------:R-:W-:Y:S02]  /*4860*/  @P0 LOP3.LUT R8, R9, 0xffff, RZ, 0xc0, !PT ;  /* 0x0000ffff09080812 */ /* 0x000fe400078ec0ff */
[----:B------:R-:W-:Y:S02]  /*4870*/  @P0 R2UR UR6, R6 ;  /* 0x00000000060602ca */ /* 0x000fe400000e0000 */
[----:B------:R-:W-:Y:S02]  /*4880*/  PRMT R0, RZ, 0x654, R0 ;  /* 0x00000654ff007816 */ /* 0x000fe40000000000 */
[----:B------:R-:W-:Y:S02]  /*4890*/  @P0 R2UR UR5, R8 ;  /* 0x00000000080502ca */ /* 0x000fe400000e0000 */
[----:B------:R1:W-:Y:S03]  /*48a0*/  SYNCS.ARRIVE.TRANS64.RED.A1T0 RZ, [R0+URZ], RZ ;  /* 0x000000ff00ff79a7 */ /* 0x0003e600081004ff */
[----:B------:R-:W-:Y:S04]  /*48b0*/  @UP1 UMOV UR24, UR4 ;  /* 0x0000000400181c82 */ /* 0x000fe80008000000 */
[----:B------:R-:W-:Y:S04]  /*48c0*/  @UP1 UMOV UR13, UR6 ;  /* 0x00000006000d1c82 */ /* 0x000fe80008000000 */
[----:B------:R-:W-:Y:S01]  /*48d0*/  @UP1 UMOV UR7, UR5 ;  /* 0x0000000500071c82 */ /* 0x000fe20008000000 */
[----:B------:R-:W-:Y:S05]  /*48e0*/  BRA.U !UP0, `(.L_x_90) ;  /* 0x0000000108a47547 */ /* 0x000fea000b800000 */
[----:B------:R-:W-:Y:S02]  /*48f0*/  UIMAD.WIDE.U32 UR10, UR7, UR31, URZ ;  /* 0x0000001f070a72a5 */ /* 0x000fe4000f8e00ff */
[----:B------:R-:W-:Y:S02]  /*4900*/  UIMAD.WIDE.U32 UR18, UR13, UR28, URZ ;  /* 0x0000001c0d1272a5 */ /* 0x000fe4000f8e00ff */
[----:B------:R-:W-:Y:S02]  /*4910*/  USEL UR4, UR25, UR32, !UP5 ;  /* 0x0000002019047287 */ /* 0x000fe4000e800000 */
[----:B------:R-:W-:Y:S02]  /*4920*/  USEL UR8, UR26, UR33, !UP6 ;  /* 0x000000211a087287 */ /* 0x000fe4000f000000 */
[----:B------:R-:W-:Y:S02]  /*4930*/  UIMAD.WIDE.U32 UR20, UR4, UR14, URZ ;  /* 0x0000000e041472a5 */ /* 0x000fe4000f8e00ff */
[----:B------:R-:W-:Y:S01]  /*4940*/  UIMAD.WIDE.U32 UR22, UR8, UR14, URZ ;  /* 0x0000000e081672a5 */ /* 0x000fe2000f8e00ff */
[----:B------:R-:W-:Y:S02]  /*4950*/  UMOV UR5, UR11 ;  /* 0x0000000b00057c82 */ /* 0x000fe40008000000 */
[----:B------:R-:W-:Y:S03]  /*4960*/  USHF.R.U32.HI UR6, URZ, UR35, UR5 ;  /* 0x00000023ff067299 */ /* 0x000fe60008011605 */
[----:B------:R-:W-:Y:S01]  /*4970*/  UMOV UR5, UR19 ;  /* 0x0000001300057c82 */ /* 0x000fe20008000000 */
[----:B------:R-:W-:Y:S02]  /*4980*/  USEL UR6, UR7, UR6, !UP5 ;  /* 0x0000000607067287 */ /* 0x000fe4000e800000 */
[----:B------:R-:W-:Y:S02]  /*4990*/  USHF.R.U32.HI UR9, URZ, UR29, UR5 ;  /* 0x0000001dff097299 */ /* 0x000fe40008011605 */
[----:B------:R-:W-:Y:S01]  /*49a0*/  UIMAD.WIDE.U32 UR10, UR6, UR14, URZ ;  /* 0x0000000e060a72a5 */ /* 0x000fe2000f8e00ff */
[----:B------:R-:W-:Y:S02]  /*49b0*/  UMOV UR5, UR21 ;  /* 0x0000001500057c82 */ /* 0x000fe40008000000 */
[----:B------:R-:W-:Y:S03]  /*49c0*/  @UP4 USHF.R.U32.HI UR4, URZ, UR15, UR5 ;  /* 0x0000000fff044299 */ /* 0x000fe60008011605 */
[----:B------:R-:W-:Y:S01]  /*49d0*/  UMOV UR5, UR23 ;  /* 0x0000001700057c82 */ /* 0x000fe20008000000 */
[----:B------:R-:W-:Y:S02]  /*49e0*/  UIMAD UR4, UR40, UR4, URZ ;  /* 0x00000004280472a4 */ /* 0x000fe4000f8e02ff */
[----:B------:R-:W-:Y:S02]  /*49f0*/  @UP4 USHF.R.U32.HI UR8, URZ, UR15, UR5 ;  /* 0x0000000fff084299 */ /* 0x000fe40008011605 */
[----:B------:R-:W-:Y:S02]  /*4a00*/  USEL UR5, UR13, UR9, !UP6 ;  /* 0x000000090d057287 */ /* 0x000fe4000f000000 */
[----:B------:R-:W-:Y:S02]  /*4a10*/  UIMAD UR9, UR40, UR8, URZ ;  /* 0x00000008280972a4 */ /* 0x000fe4000f8e02ff */
[----:B------:R-:W-:Y:S03]  /*4a20*/  UISETP.GE.AND UP0, UPT, UR6, UR4, UPT ;  /* 0x000000040600728c */ /* 0x000fe6000bf06270 */
[----:B------:R-:W-:Y:S01]  /*4a30*/  UMOV UR4, UR11 ;  /* 0x0000000b00047c82 */ /* 0x000fe20008000000 */
[----:B------:R-:W-:Y:S02]  /*4a40*/  UISETP.GE.OR UP0, UPT, UR5, UR9, UP0 ;  /* 0x000000090500728c */ /* 0x000fe40008706670 */
[----:B------:R-:W-:Y:S02]  /*4a50*/  USHF.R.U32.HI UR4, URZ, UR15, UR4 ;  /* 0x0000000fff047299 */ /* 0x000fe40008011604 */
[----:B------:R-:W-:Y:S02]  /*4a60*/  UIMAD.WIDE.U32 UR10, UR5, UR14, URZ ;  /* 0x0000000e050a72a5 */ /* 0x000fe4000f8e00ff */
[----:B------:R-:W-:Y:S04]  /*4a70*/  USEL UR12, UR6, UR4, !UP4 ;  /* 0x00000004060c7287 */ /* 0x000fe8000e000000 */
[----:B------:R-:W-:Y:S01]  /*4a80*/  UIADD3 UR9, UPT, UPT, -UR12, URZ, URZ ;  /* 0x000000ff0c097290 */ /* 0x000fe2000fffe1ff */
[----:B------:R-:W-:Y:S02]  /*4a90*/  @!UP0 UMOV UR4, UR11 ;  /* 0x0000000b00048c82 */ /* 0x000fe40008000000 */
[----:B------:R-:W-:Y:S02]  /*4aa0*/  @!UP0 USHF.R.U32.HI UR4, URZ, UR15, UR4 ;  /* 0x0000000fff048299 */ /* 0x000fe40008011604 */
[----:B------:R-:W-:Y:S02]  /*4ab0*/  UIMAD UR9, UR40, UR9, UR6 ;  /* 0x00000009280972a4 */ /* 0x000fe4000f8e0206 */
[----:B------:R-:W-:Y:S04]  /*4ac0*/  @!UP0 USEL UR4, UR5, UR4, !UP4 ;  /* 0x0000000405048287 */ /* 0x000fe8000e000000 */
[----:B------:R-:W-:Y:S02]  /*4ad0*/  @!UP0 UIMAD UR9, UR8, UR9, UR4 ;  /* 0x00000009080982a4 */ /* 0x000fe4000f8e0204 */
[----:B------:R-:W-:Y:S02]  /*4ae0*/  @!UP0 UIADD3 UR10, UPT, UPT, UR12, -UR4, URZ ;  /* 0x800000040c0a8290 */ /* 0x000fe4000fffe0ff */
[----:B------:R-:W-:Y:S02]  /*4af0*/  UIADD3 UR4, UPT, UPT, -UR5, URZ, URZ ;  /* 0x000000ff05047290 */ /* 0x000fe4000fffe1ff */
[----:B------:R-:W-:Y:S02]  /*4b00*/  UIADD3 UR8, UPT, UPT, -UR6, URZ, URZ ;  /* 0x000000ff06087290 */ /* 0x000fe4000fffe1ff */
[----:B------:R-:W-:Y:S02]  /*4b10*/  @!UP0 UIMAD UR6, UR10, UR40, UR5 ;  /* 0x000000280a0682a4 */ /* 0x000fe4000f8e0205 */
[----:B------:R-:W-:Y:S02]  /*4b20*/  UIMAD UR13, UR16, UR4, UR13 ;  /* 0x00000004100d72a4 */ /* 0x000fe4000f8e020d */
[----:B------:R-:W-:Y:S01]  /*4b30*/  UIMAD UR7, UR30, UR8, UR7 ;  /* 0x000000081e0772a4 */ /* 0x000fe2000f8e0207 */
[----:B------:R-:W-:Y:S02]  /*4b40*/  @!UP0 UMOV UR5, UR9 ;  /* 0x0000000900058c82 */ /* 0x000fe40008000000 */
[----:B------:R-:W-:Y:S02]  /*4b50*/  UIMAD UR13, UR5, UR16, UR13 ;  /* 0x00000010050d72a4 */ /* 0x000fe4000f8e020d */
[----:B------:R-:W-:Y:S11]  /*4b60*/  UIMAD UR7, UR6, UR30, UR7 ;  /* 0x0000001e060772a4 */ /* 0x000ff6000f8e0207 */
[----:B------:R-:W-:Y:S01]  /*4b70*/  @!UPT UIADD3 URZ, UPT, UPT, URZ, URZ, URZ ;  /* 0x000000fffffff290 */ /* 0x000fe2000fffe0ff */
.L_x_90:
[----:B------:R-:W2:Y:S01]  /*4b80*/  @!UP2 LDCU.128 UR20, c[0x0][0xb10] ;  /* 0x00016200ff14a7ac */ /* 0x000ea20008000c00 */
[C---:B----4-:R-:W-:Y:S02]  /*4b90*/  ISETP.NE.U32.AND P1, PT, R4.reuse, RZ, PT ;  /* 0x000000ff0400720c */ /* 0x050fe40003f25070 */
[----:B------:R-:W-:Y:S02]  /*4ba0*/  ISETP.NE.U32.AND P0, PT, R4, RZ, PT ;  /* 0x000000ff0400720c */ /* 0x000fe40003f05070 */
[C---:B------:R-:W-:Y:S02]  /*4bb0*/  ISETP.NE.AND.EX P1, PT, R5.reuse, RZ, PT, P1 ;  /* 0x000000ff0500720c */ /* 0x040fe40003f25310 */
[----:B------:R-:W-:Y:S01]  /*4bc0*/  ISETP.NE.AND.EX P0, PT, R5, RZ, PT, P0 ;  /* 0x000000ff0500720c */ /* 0x000fe20003f05300 */
[----:B------:R-:W3:Y:S01]  /*4bd0*/  @!UP2 LDCU UR5, c[0x0][0xb0c] ;  /* 0x00016180ff05a7ac */ /* 0x000ee20008000800 */
[----:B------:R-:W-:Y:S01]  /*4be0*/  SHF.L.U32 R6, R15, 0x1f, RZ ;  /* 0x0000001f0f067819 */ /* 0x000fe200000006ff */
[----:B--2---:R-:W-:Y:S07]  /*4bf0*/  UIMAD.WIDE.U32 UR8, UR13, UR20, URZ ;  /* 0x000000140d0872a5 */ /* 0x004fee000f8e00ff */
[----:B------:R-:W-:Y:S01]  /*4c00*/  @!UP2 UMOV UR4, UR9 ;  /* 0x000000090004ac82 */ /* 0x000fe20008000000 */
[----:B---3--:R-:W-:Y:S02]  /*4c10*/  @!UP2 UISETP.NE.AND UP0, UPT, UR5, 0x1, UPT ;  /* 0x000000010500a88c */ /* 0x008fe4000bf05270 */
[----:B------:R-:W-:Y:S02]  /*4c20*/  @!UP2 USHF.R.U32.HI UR4, URZ, UR21, UR4 ;  /* 0x00000015ff04a299 */ /* 0x000fe40008011604 */
[----:B------:R-:W-:Y:S02]  /*4c30*/  UIMAD.WIDE.U32 UR8, UR7, UR23, URZ ;  /* 0x00000017070872a5 */ /* 0x000fe4000f8e00ff */
[----:B------:R-:W-:Y:S02]  /*4c40*/  @!UP2 USEL UR10, UR13, UR4, !UP0 ;  /* 0x000000040d0aa287 */ /* 0x000fe4000c000000 */
[----:B------:R-:W-:Y:S03]  /*4c50*/  @!UP2 UISETP.NE.AND UP0, UPT, UR22, 0x1, UPT ;  /* 0x000000011600a88c */ /* 0x000fe6000bf05270 */
[----:B------:R-:W-:Y:S02]  /*4c60*/  @!UP2 UMOV UR6, UR9 ;  /* 0x000000090006ac82 */ /* 0x000fe40008000000 */
[----:B------:R-:W2:Y:S02]  /*4c70*/  @!UP2 LDCU UR4, c[0x0][0xb20] ;  /* 0x00016400ff04a7ac */ /* 0x000ea40008000800 */
[----:B--2---:R-:W-:Y:S04]  /*4c80*/  @!UP2 USHF.R.U32.HI UR6, URZ, UR4, UR6 ;  /* 0x00000004ff06a299 */ /* 0x004fe80008011606 */
[----:B------:R-:W-:Y:S04]  /*4c90*/  @!UP2 USEL UR6, UR7, UR6, !UP0 ;  /* 0x000000060706a287 */ /* 0x000fe8000c000000 */
[----:B------:R-:W-:Y:S02]  /*4ca0*/  @!UP2 UIADD3 UR4, UPT, UPT, -UR10, UR6, URZ ;  /* 0x000000060a04a290 */ /* 0x000fe4000fffe1ff */
[----:B------:R-:W-:Y:S02]  /*4cb0*/  @!UP2 UIADD3 UR6, UPT, UPT, UR10, -UR6, URZ ;  /* 0x800000060a06a290 */ /* 0x000fe4000fffe0ff */
[----:B------:R-:W-:Y:S02]  /*4cc0*/  @!UP2 UIMAD UR13, UR4, UR5, UR13 ;  /* 0x00000005040da2a4 */ /* 0x000fe4000f8e020d */
[----:B------:R-:W-:Y:S01]  /*4cd0*/  @!UP2 UIMAD UR7, UR6, UR22, UR7 ;  /* 0x000000160607a2a4 */ /* 0x000fe2000f8e0207 */
[----:B------:R-:W-:Y:S11]  /*4ce0*/  BRA.U UP3, `(.L_x_91) ;  /* 0x0000000103107547 */ /* 0x000ff6000b800000 */
[----:B------:R-:W-:Y:S04]  /*4cf0*/  MOV R7, UR34 ;  /* 0x0000002200077c02 */ /* 0x000fe80008000f00 */
[----:B------:R-:W-:Y:S04]  /*4d00*/  SHF.L.U32 R7, R7, 0x1f, RZ ;  /* 0x0000001f07077819 */ /* 0x000fe800000006ff */
[----:B------:R-:W2:Y:S02]  /*4d10*/  SYNCS.PHASECHK.TRANS64.TRYWAIT P2, [UR17+0x128], R7 ;  /* 0x00012807ff0075a7 */ /* 0x000ea40008041111 */
[----:B--2---:R-:W-:Y:S05]  /*4d20*/  @!P2 BRA `(.L_x_92) ;  /* 0x00000034007ca947 */ /* 0x004fea0003800000 */
.L_x_91:
[----:B------:R-:W-:Y:S05]  /*4d30*/  @!P1 BRA `(.L_x_93) ;  /* 0x0000000000309947 */ /* 0x000fea0003800000 */
[----:B------:R-:W-:Y:S01]  /*4d40*/  ISETP.NE.U32.AND P1, PT, R2, RZ, PT ;  /* 0x000000ff0200720c */ /* 0x000fe20003f25070 */
[----:B------:R-:W2:Y:S01]  /*4d50*/  LDCU.64 UR4, c[0x0][0x358] ;  /* 0x00006b00ff0477ac */ /* 0x000ea20008000a00 */
[----:B------:R-:W-:Y:S02]  /*4d60*/  IMAD.MOV.U32 R141, RZ, RZ, 0x1 ;  /* 0x00000001ff8d7424 */ /* 0x000fe400078e00ff */
[----:B------:R-:W-:Y:S11]  /*4d70*/  ISETP.NE.AND.EX P1, PT, R3, RZ, PT, P1 ;  /* 0x000000ff0300720c */ /* 0x000ff60003f25310 */
[----:B------:R-:W-:Y:S02]  /*4d80*/  @!UPT UIADD3 URZ, UPT, UPT, URZ, URZ, URZ ;  /* 0x000000fffffff290 */ /* 0x000fe4000fffe0ff */
[----:B------:R-:W3:Y:S01]  /*4d90*/  @P1 LDC.64 R8, c[0x0][0x888] ;  /* 0x00022200ff081b82 */ /* 0x000ee20000000a00 */
[----:B-1----:R-:W-:Y:S04]  /*4da0*/  @P1 IMAD R0, R4, UR36, RZ ;  /* 0x0000002404001c24 */ /* 0x002fe8000f8e02ff */
[----:B---3--:R-:W-:Y:S04]  /*4db0*/  @P1 IMAD.WIDE R8, R0, 0x4, R8 ;  /* 0x0000000400081825 */ /* 0x008fe800078e0208 */
[----:B------:R-:W-:Y:S01]  /*4dc0*/  HFMA2 R0, -RZ, RZ, 0, 5.9604644775390625e-08 ;  /* 0x00000001ff007431 */ /* 0x000fe200000001ff */
[----:B--2--5:R2:W5:Y:S04]  /*4dd0*/  @P1 LDG.E R71, desc[UR4][R8.64] ;  /* 0x0000000408471981 */ /* 0x024568000c1e1900 */
[----:B------:R-:W-:Y:S01]  /*4de0*/  @!P1 PRMT R141, R0, 0x7610, R141 ;  /* 0x00007610008d9816 */ /* 0x000fe2000000008d */
[----:B--2---:R-:W3:Y:S06]  /*4df0*/  @!P1 LDC R71, c[0x0][0x880] ;  /* 0x00022000ff479b82 */ /* 0x004eec0000000800 */
.L_x_93:
[----:B---3-5:R-:W-:Y:S01]  /*4e00*/  @!P0 FSETP.EQ.AND P1, PT, R71, RZ, PT ;  /* 0x000000ff4700820b */ /* 0x028fe20003f22000 */
[----:B------:R-:W-:Y:S01]  /*4e10*/  @!UPT UIADD3 URZ, UPT, UPT, URZ, URZ, URZ ;  /* 0x000000fffffff290 */ /* 0x000fe2000fffe0ff */
[----:B------:R-:W-:Y:S11]  /*4e20*/  @!P0 BRA `(.L_x_94) ;  /* 0x0000000000188947 */ /* 0x000ff60003800000 */
[----:B------:R-:W-:Y:S02]  /*4e30*/  LOP3.LUT P0, RZ, R141, 0xff, RZ, 0xc0, !PT ;  /* 0x000000ff8dff7812 */ /* 0x000fe4000780c0ff */
[----:B------:R-:W-:Y:S04]  /*4e40*/  ISETP.NE.U32.AND P1, PT, R2, RZ, PT ;  /* 0x000000ff0200720c */ /* 0x000fe80003f25070 */
[----:B------:R-:W-:Y:S04]  /*4e50*/  ISETP.NE.AND.EX P1, PT, R3, RZ, PT, P1 ;  /* 0x000000ff0300720c */ /* 0x000fe80003f25310 */
[----:B------:R-:W-:Y:S03]  /*4e60*/  PLOP3.LUT P1, PT, P1, PT, PT, 0x8, 0x80 ;  /* 0x000000000080781c */ /* 0x000fe60000f2e170 */
[----:B------:R-:W-:Y:S11]  /*4e70*/  @P0 FSETP.EQ.AND P1, PT, R71, RZ, PT ;  /* 0x000000ff4700020b */ /* 0x000ff60003f22000 */
[----:B------:R-:W-:Y:S02]  /*4e80*/  @!UPT UIADD3 URZ, UPT, UPT, URZ, URZ, URZ ;  /* 0x000000fffffff290 */ /* 0x000fe4000fffe0ff */
.L_x_94:
[----:B------:R-:W2:Y:S01]  /*4e90*/  SYNCS.PHASECHK.TRANS64.TRYWAIT P0, [UR17+0x118], R6 ;  /* 0x00011806ff0075a7 */ /* 0x000ea20008001111 */
[----:B------:R-:W-:Y:S02]  /*4ea0*/  ELECT P2, URZ, PT ;  /* 0x0000000000ff782f */ /* 0x000fe40003840000 */
[----:B------:R-:W-:Y:S01]  /*4eb0*/  IADD3 R14, PT, PT, R14, 0x1, RZ ;  /* 0x000000010e0e7810 */ /* 0x000fe20007ffe0ff */
[----:B--2---:R-:W-:Y:S10]  /*4ec0*/  @!P0 BRA `(.L_x_95) ;  /* 0x00000034002c8947 */ /* 0x004ff40003800000 */
.L_x_172:
[----:B------:R-:W-:Y:S01]  /*4ed0*/  PLOP3.LUT P1, PT, P1, P2, PT, 0xf2, 0x2f ;  /* 0x00000000002f781c */ /* 0x000fe20000f25e72 */
[----:B------:R-:W-:Y:S01]  /*4ee0*/  UMOV UR18, 0x0 ;  /* 0x0000000000127882 */ /* 0x000fe20000000000 */
[----:B------:R-:W-:Y:S01]  /*4ef0*/  UMOV UR19, 0x10000000 ;  /* 0x1000000000137882 */ /* 0x000fe20000000000 */
[----:B------:R-:W-:Y:S01]  /*4f00*/  UMOV UR12, UR36 ;  /* 0x00000024000c7c82 */ /* 0x000fe20008000000 */
[----:B------:R-:W-:Y:S01]  /*4f10*/  LOP3.LUT R15, R15, 0x1, RZ, 0x3c, !PT ;  /* 0x000000010f0f7812 */ /* 0x000fe200078e3cff */
[----:B------:R-:W-:Y:S01]  /*4f20*/  UPLOP3.LUT UP3, UPT, UPT, UPT, UPT, 0x80, 0x8 ;  /* 0x000000000008789c */ /* 0x000fe20003f6f070 */
[----:B------:R-:W-:Y:S07]  /*4f30*/  UMOV UR36, UR24 ;  /* 0x0000001800247c82 */ /* 0x000fee0008000000 */
[----:B-1----:R-:W-:Y:S01]  /*4f40*/  @!P1 IADD3 R6, P0, PT, R16, 0x580, RZ ;  /* 0x0000058010069810 */ /* 0x002fe20007f1e0ff */
[----:B------:R-:W-:Y:S03]  /*4f50*/  VOTEU.ALL UP0, P1 ;  /* 0x0000000000ff7886 */ /* 0x000fe60000800000 */
[----:B------:R-:W-:Y:S01]  /*4f60*/  @!P1 R2UR UR5, R6 ;  /* 0x00000000060592ca */ /* 0x000fe200000e0000 */
[----:B------:R-:W-:Y:S01]  /*4f70*/  @!P1 IMAD.X R0, RZ, RZ, R17, P0 ;  /* 0x000000ffff009224 */ /* 0x000fe200000e0611 */
[----:B------:R-:W-:Y:S01]  /*4f80*/  @!UP0 USHF.L.U32 UR10, UR45, 0x6, URZ ;  /* 0x000000062d0a8899 */ /* 0x000fe200080006ff */
[----:B------:R-:W-:Y:S01]  /*4f90*/  ISETP.NE.AND P0, PT, R14, 0x2, PT ;  /* 0x000000020e00780c */ /* 0x000fe20003f05270 */
[----:B------:R-:W-:Y:S02]  /*4fa0*/  @!UP0 USHF.L.U32 UR11, UR46, 0x7, URZ ;  /* 0x000000072e0b8899 */ /* 0x000fe400080006ff */
[----:B------:R-:W-:Y:S01]  /*4fb0*/  @!P1 R2UR UR4, R0 ;  /* 0x00000000000492ca */ /* 0x000fe200000e0000 */
[----:B------:R-:W-:Y:S01]  /*4fc0*/  @!UP0 UIADD3 UR8, UPT, UPT, UR17, 0x200, URZ ;  /* 0x0000020011088890 */ /* 0x000fe2000fffe0ff */
[----:B------:R-:W-:Y:S01]  /*4fd0*/  SEL R0, RZ, 0x1, P0 ;  /* 0x00000001ff007807 */ /* 0x000fe20000000000 */
[----:B------:R-:W-:Y:S01]  /*4fe0*/  @!UP0 UIADD3 UR9, UPT, UPT, UR17, 0x110, URZ ;  /* 0x0000011011098890 */ /* 0x000fe2000fffe0ff */
[----:B------:R-:W-:Y:S01]  /*4ff0*/  SEL R14, R14, RZ, P0 ;  /* 0x000000ff0e0e7207 */ /* 0x000fe20000000000 */
[----:B------:R-:W-:Y:S01]  /*5000*/  VOTEU.ALL UP0, P1 ;  /* 0x0000000000ff7886 */ /* 0x000fe20000800000 */
[----:B------:R-:W-:Y:S01]  /*5010*/  LOP3.LUT R13, R13, R0, RZ, 0x3c, !PT ;  /* 0x000000000d0d7212 */ /* 0x000fe200078e3cff */
[----:B------:R-:W-:Y:S01]  /*5020*/  IMAD.U32 R6, RZ, RZ, UR5 ;  /* 0x00000005ff067e24 */ /* 0x000fe2000f8e00ff */
[----:B------:R-:W-:Y:S02]  /*5030*/  UIADD3 UR45, UPT, UPT, UR7, UR55, URZ ;  /* 0x00000037072d7290 */ /* 0x000fe4000fffe0ff */
[----:B------:R-:W-:Y:S03]  /*5040*/  UIADD3 UR46, UPT, UPT, UR13, UR58, URZ ;  /* 0x0000003a0d2e7290 */ /* 0x000fe6000fffe0ff */
[----:B------:R-:W-:Y:S01]  /*5050*/  IMAD.U32 R7, RZ, RZ, UR4 ;  /* 0x00000004ff077e24 */ /* 0x000fe2000f8e00ff */
[----:B------:R-:W-:Y:S04]  /*5060*/  @!P1 R2UR UR4, R6 ;  /* 0x00000000060492ca */ /* 0x000fe800000e0000 */
[----:B------:R-:W-:Y:S11]  /*5070*/  @!P1 R2UR UR5, R7 ;  /* 0x00000000070592ca */ /* 0x000ff600000e0000 */
[----:B------:R-:W-:Y:S02]  /*5080*/  @!UPT UIADD3 URZ, UPT, UPT, URZ, URZ, URZ ;  /* 0x000000fffffff290 */ /* 0x000fe4000fffe0ff */
[----:B------:R2:W-:Y:S01]  /*5090*/  @!UP0 UTMALDG.3D [UR8], [UR4], desc[UR18] ;  /* 0x00001208040085b4 */ /* 0x0005e20008011000 */
[----:B------:R2:W-:Y:S01]  /*50a0*/  @!P1 SYNCS.ARRIVE.TRANS64.RED.A0TR RZ, [UR17+0x110], R12 ;  /* 0x0001100cffff99a7 */ /* 0x0005e20008300411 */
[----:B------:R-:W-:Y:S01]  /*50b0*/  SYNCS.ARRIVE.TRANS64.RED.A1T0 RZ, [UR27], RZ ;  /* 0x000000ffffff79a7 */ /* 0x000fe2000810041b */
[----:B------:R-:W-:Y:S05]  /*50c0*/  BRA.U UP1, `(.L_x_96) ;  /* 0xfffffff5018c7547 */ /* 0x000fea000b83ffff */
[----:B------:R-:W-:Y:S07]  /*50d0*/  MOV R0, UR17 ;  /* 0x0000001100007c02 */ /* 0x000fee0008000f00 */
.L_x_97:
[----:B-1----:R-:W-:-:S04]  /*50e0*/  SHF.L.U32 R2, R15, 0x1f, RZ ;  /* 0x0000001f0f027819 */ /* 0x002fc800000006ff */
[----:B------:R1:W3:Y:S03]  /*50f0*/  SYNCS.PHASECHK.TRANS64.TRYWAIT P0, [R0+URZ+0x118], R2 ;  /* 0x00011802000075a7 */ /* 0x0002e600080011ff */
[----:B---3--:R-:W-:Y:S05]  /*5100*/  @!P0 NANOSLEEP.SYNCS 0x989680 ;  /* 0x009896800000895d */ /* 0x008fea0003900000 */
[----:B------:R-:W3:Y:S02]  /*5110*/  @!P0 SYNCS.PHASECHK.TRANS64 P0, [R0+URZ+0x118], R2 ;  /* 0x00011802000085a7 */ /* 0x000ee400080010ff */
[----:B--23--:R-:W-:Y:S05]  /*5120*/  @P0 EXIT ;  /* 0x000000000000094d */ /* 0x00cfea0003800000 */
[----:B------:R-:W-:Y:S05]  /*5130*/  BRA `(.L_x_97) ;  /* 0xfffffffc00e87947 */ /* 0x000fea000383ffff */
.L_x_88:
[----:B------:R-:W-:-:S06]  /*5140*/  UISETP.GE.AND UP0, UPT, UR22, 0x4, UPT ;  /* 0x000000041600788c */ /* 0x000fcc000bf06270 */
[----:B------:R-:W-:-:S13]  /*5150*/  PLOP3.LUT P0, PT, PT, PT, UP0, 0x80, 0x8 ;  /* 0x000000000008781c */ /* 0x000fda0003f0f008 */
[----:B------:R-:W-:Y:S05]  /*5160*/  @!P0 EXIT ;  /* 0x000000000000894d */ /* 0x000fea0003800000 */
[----:B------:R-:W-:Y:S01]  /*5170*/  BAR.SYNC.DEFER_BLOCKING 0x6, 0xa0 ;  /* 0x0182800000007b1d */ /* 0x000fe20000010000 */
[C---:B------:R-:W-:Y:S02]  /*5180*/  IMAD.SHL.U32 R4, R131.reuse, 0x40, RZ ;  /* 0x0000004083047824 */ /* 0x040fe400078e00ff */
[----:B------:R-:W-:Y:S02]  /*5190*/  HFMA2 R68, -RZ, RZ, 0, 0 ;  /* 0x00000000ff447431 */ /* 0x000fe400000001ff */
[C---:B------:R-:W-:Y:S01]  /*51a0*/  IMAD.SHL.U32 R140, R131.reuse, 0x8, RZ ;  /* 0x00000008838c7824 */ /* 0x040fe200078e00ff */
[----:B------:R-:W-:Y:S01]  /*51b0*/  CS2R R144, SRZ ;  /* 0x0000000000907805 */ /* 0x000fe2000001ff00 */
[C---:B------:R-:W-:Y:S01]  /*51c0*/  IMAD.SHL.U32 R147, R131.reuse, 0x10, RZ ;  /* 0x0000001083937824 */ /* 0x040fe200078e00ff */
[----:B------:R-:W-:Y:S01]  /*51d0*/  UMOV UR44, 0x400 ;  /* 0x00000400002c7882 */ /* 0x000fe20000000000 */
[----:B------:R-:W-:Y:S01]  /*51e0*/  LOP3.LUT R5, R4, 0x180, RZ, 0xc0, !PT ;  /* 0x0000018004057812 */ /* 0x000fe200078ec0ff */
[----:B------:R-:W-:Y:S01]  /*51f0*/  ULEA UR44, UR61, UR44, 0x18 ;  /* 0x0000002c3d2c7291 */ /* 0x000fe2000f8ec0ff */
[----:B------:R-:W1:Y:S01]  /*5200*/  LDC.64 R136, c[0x0][0x888] ;  /* 0x00022200ff887b82 */ /* 0x000e620000000a00 */
[----:B------:R-:W-:Y:S01]  /*5210*/  IMAD.U32 R69, R131, 0x10000, RZ ;  /* 0x0001000083457824 */ /* 0x000fe200078e00ff */
[----:B------:R-:W-:Y:S01]  /*5220*/  LOP3.LUT R140, R5, 0x30, R140, 0xf8, !PT ;  /* 0x00000030058c7812 */ /* 0x000fe200078ef88c */
[----:B------:R-:W-:Y:S01]  /*5230*/  UIADD3 UR4, UPT, UPT, UR44, 0x2200, URZ ;  /* 0x000022002c047890 */ /* 0x000fe2000fffe0ff */
[----:B------:R-:W-:Y:S01]  /*5240*/  LOP3.LUT R149, R147, 0x20, RZ, 0xc0, !PT ;  /* 0x0000002093957812 */ /* 0x000fe200078ec0ff */
[----:B------:R-:W-:Y:S01]  /*5250*/  IMAD.MOV.U32 R146, RZ, RZ, RZ ;  /* 0x000000ffff927224 */ /* 0x000fe200078e00ff */
[----:B------:R-:W-:Y:S01]  /*5260*/  LOP3.LUT R140, R140, 0x1e40, R4, 0xf8, !PT ;  /* 0x00001e408c8c7812 */ /* 0x000fe200078ef804 */
[----:B------:R-:W-:Y:S01]  /*5270*/  IMAD.MOV.U32 R143, RZ, RZ, RZ ;  /* 0x000000ffff8f7224 */ /* 0x000fe200078e00ff */
[----:B------:R-:W2:Y:S01]  /*5280*/  LDC.64 R138, c[0x0][0x890] ;  /* 0x00022400ff8a7b82 */ /* 0x000ea20000000a00 */
[----:B------:R-:W-:Y:S01]  /*5290*/  LOP3.LUT R69, R69, 0x600000, RZ, 0xc0, !PT ;  /* 0x0060000045457812 */ /* 0x000fe200078ec0ff */
[----:B------:R-:W3:Y:S01]  /*52a0*/  LDCU UR53, c[0x0][0x370] ;  /* 0x00006e00ff3577ac */ /* 0x000ee20008000800 */
[----:B------:R-:W-:Y:S01]  /*52b0*/  VIADD R148, R140, UR44 ;  /* 0x0000002c8c947c36 */ /* 0x000fe20008000000 */
[----:B------:R-:W-:-:S02]  /*52c0*/  LOP3.LUT R147, R147, 0x40, RZ, 0xc0, !PT ;  /* 0x0000004093937812 */ /* 0x000fc400078ec0ff */
[----:B------:R-:W-:Y:S01]  /*52d0*/  MOV R150, UR4 ;  /* 0x0000000400967c02 */ /* 0x000fe20008000f00 */
[----:B------:R-:W4:Y:S01]  /*52e0*/  LDS R0, [UR44+0x1e0] ;  /* 0x0001e02cff007984 */ /* 0x000f220008000800 */
[----:B------:R-:W1:Y:S01]  /*52f0*/  LDC.64 R134, c[0x0][0x8b0] ;  /* 0x00022c00ff867b82 */ /* 0x000e620000000a00 */
[--C-:B------:R-:W-:Y:S01]  /*5300*/  IADD3 R149, PT, PT, -R149, 0x200, R148.reuse ;  /* 0x0000020095957810 */ /* 0x100fe20007ffe194 */
[----:B------:R-:W1:Y:S01]  /*5310*/  LDCU.64 UR62, c[0x0][0x348] ;  /* 0x00006900ff3e77ac */ /* 0x000e620008000a00 */
[----:B------:R-:W-:-:S03]  /*5320*/  IADD3 R148, PT, PT, -R147, 0x200, R148 ;  /* 0x0000020093947810 */ /* 0x000fc60007ffe194 */
[----:B------:R-:W-:Y:S01]  /*5330*/  IMAD.IADD R147, R149, 0x1, -R147 ;  /* 0x0000000195937824 */ /* 0x000fe200078e0a93 */
[----:B------:R-:W1:Y:S01]  /*5340*/  LDCU UR41, c[0x0][0xb0c] ;  /* 0x00016180ff2977ac */ /* 0x000e620008000800 */
[----:B------:R-:W1:Y:S01]  /*5350*/  LDC.64 R132, c[0x0][0x8a8] ;  /* 0x00022a00ff847b82 */ /* 0x000e620000000a00 */
[----:B------:R-:W1:Y:S01]  /*5360*/  LDCU UR39, c[0x0][0xb30] ;  /* 0x00016600ff2777ac */ /* 0x000e620008000800 */
[----:B------:R-:W1:Y:S01]  /*5370*/  LDCU.64 UR56, c[0x0][0x888] ;  /* 0x00011100ff3877ac */ /* 0x000e620008000a00 */
[----:B------:R-:W1:Y:S01]  /*5380*/  LDCU.64 UR42, c[0x0][0xb28] ;  /* 0x00016500ff2a77ac */ /* 0x000e620008000a00 */
[----:B------:R-:W1:Y:S01]  /*5390*/  LDCU.128 UR48, c[0x0][0xb10] ;  /* 0x00016200ff3077ac */ /* 0x000e620008000c00 */
[----:B------:R-:W1:Y:S01]  /*53a0*/  LDCU UR52, c[0x0][0x374] ;  /* 0x00006e80ff3477ac */ /* 0x000e620008000800 */
[----:B------:R-:W-:Y:S01]  /*53b0*/  UIADD3 UR59, UPT, UPT, UR44, 0x200, URZ ;  /* 0x000002002c3b7890 */ /* 0x000fe2000fffe0ff */
[----:B---34-:R-:W-:-:S11]  /*53c0*/  IMAD.IADD R69, R0, 0x1, R69 ;  /* 0x0000000100457824 */ /* 0x018fd600078e0245 */
.L_x_115:
[----:B------:R-:W-:Y:S02]  /*53d0*/  LEA R3, R143, UR44, 0x3 ;  /* 0x0000002c8f037c11 */ /* 0x000fe4000f8e18ff */
[----:B------:R-:W-:Y:S02]  /*53e0*/  SHF.L.U32 R0, R145, 0x1f, RZ ;  /* 0x0000001f91007819 */ /* 0x000fe400000006ff */
[----:B-1----:R-:W-:Y:S02]  /*53f0*/  LEA R4, R143, UR44, 0x4 ;  /* 0x0000002c8f047c11 */ /* 0x002fe4000f8e20ff */
[----:B------:R-:W3:Y:S02]  /*5400*/  SYNCS.PHASECHK.TRANS64.TRYWAIT P0, [R3+URZ+0x130], R0 ;  /* 0x00013000030075a7 */ /* 0x000ee400080011ff */
[----:B--23--:R-:W-:Y:S05]  /*5410*/  @!P0 BRA `(.L_x_98) ;  /* 0x0000002c00f08947 */ /* 0x00cfea0003800000 */
.L_x_173:
[----:B------:R-:W4:Y:S01]  /*5420*/  LDS.128 R4, [R4+0x1c0] ;  /* 0x0001c00004047984 */ /* 0x000f220000000c00 */
[----:B------:R-:W-:Y:S01]  /*5430*/  UISETP.GE.AND UP0, UPT, UR40, 0x1, UPT ;  /* 0x000000012800788c */ /* 0x000fe2000bf06270 */
[----:B------:R-:W-:Y:S01]  /*5440*/  @!PT LDS RZ, [RZ] ;  /* 0x00000000fffff984 */ /* 0x000fe20000000800 */
[----:B------:R-:W-:Y:S01]  /*5450*/  @!PT LDS RZ, [RZ] ;  /* 0x00000000fffff984 */ /* 0x000fe20000000800 */
[----:B------:R-:W-:Y:S01]  /*5460*/  @!PT LDS RZ, [RZ] ;  /* 0x00000000fffff984 */ /* 0x000fe20000000800 */
[----:B------:R-:W-:Y:S01]  /*5470*/  @!PT LDS RZ, [RZ] ;  /* 0x00000000fffff984 */ /* 0x000fe20000000800 */
[----:B------:R1:W-:Y:S06]  /*5480*/  MEMBAR.ALL.CTA ;  /* 0x0000000000007992 */ /* 0x0003ec0000008000 */
[----:B-1----:R-:W1:Y:S01]  /*5490*/  FENCE.VIEW.ASYNC.S ;  /* 0x00000000000073c6 */ /* 0x002e620000000000 */
[----:B----4-:R-:W-:Y:S11]  /*54a0*/  LOP3.LUT P0, RZ, R6, 0x1, RZ, 0xc0, !PT ;  /* 0x0000000106ff7812 */ /* 0x010ff6000780c0ff */
[----:B------:R-:W-:Y:S02]  /*54b0*/  @!UPT UIADD3 URZ, UPT, UPT, URZ, URZ, URZ ;  /* 0x000000fffffff290 */ /* 0x000fe4000fffe0ff */
[----:B-1----:R-:W-:Y:S01]  /*54c0*/  VOTEU.ANY UP1, P0 ;  /* 0x0000000000ff7886 */ /* 0x002fe20000020100 */
[----:B------:R-:W-:Y:S01]  /*54d0*/  PLOP3.LUT P0, PT, PT, PT, UP1, 0x80, 0x8 ;  /* 0x000000000008781c */ /* 0x000fe20003f0f018 */
[----:B------:R-:W-:Y:S11]  /*54e0*/  UP2UR UR47, UPR, URZ, 0x2 ;  /* 0x00000002ff2f7883 */ /* 0x000ff60008000000 */
[----:B------:R-:W-:Y:S01]  /*54f0*/  @!UPT UIADD3 URZ, UPT, UPT, URZ, URZ, URZ ;  /* 0x000000fffffff290 */ /* 0x000fe2000fffe0ff */
[----:B---3--:R-:W-:Y:S02]  /*5500*/  @P0 SHF.R.U32.HI R0, RZ, 0x10, R5 ;  /* 0x00000010ff000819 */ /* 0x008fe40000011605 */
        /* <DEDUP_REMOVED lines=12> */
[----:B------:R-:W3:Y:S01]  /*55d0*/  LDCU UR12, c[0x0][0xb20] ;  /* 0x00016400ff0c77ac */ /* 0x000ee20008000800 */
[----:B------:R-:W-:Y:S02]  /*55e0*/  UIMAD.WIDE.U32 UR4, UR52, UR51, URZ ;  /* 0x00000033340472a5 */ /* 0x000fe4000f8e00ff */
[----:B------:R-:W-:Y:S02]  /*55f0*/  UIMAD.WIDE.U32 UR6, UR53, UR48, URZ ;  /* 0x00000030350672a5 */ /* 0x000fe4000f8e00ff */
[----:B------:R-:W-:Y:S02]  /*5600*/  UISETP.NE.AND UP0, UPT, UR50, 0x1, UPT ;  /* 0x000000013200788c */ /* 0x000fe4000bf05270 */
[----:B------:R-:W-:Y:S02]  /*5610*/  UIMAD.WIDE.U32 UR8, UR37, UR51, URZ ;  /* 0x00000033250872a5 */ /* 0x000fe4000f8e00ff */
[----:B------:R-:W-:Y:S02]  /*5620*/  UIMAD.WIDE.U32 UR10, UR38, UR48, URZ ;  /* 0x00000030260a72a5 */ /* 0x000fe4000f8e00ff */
[----:B------:R-:W-:Y:S02]  /*5630*/  UISETP.NE.AND UP1, UPT, UR41, 0x1, UPT ;  /* 0x000000012900788c */ /* 0x000fe4000bf25270 */
[----:B------:R-:W-:Y:S01]  /*5640*/  UISETP.NE.AND UP2, UPT, UR40, 0x1, UPT ;  /* 0x000000012800788c */ /* 0x000fe2000bf45270 */
[----:B------:R-:W-:Y:S02]  /*5650*/  UMOV UR4, UR5 ;  /* 0x0000000500047c82 */ /* 0x000fe40008000000 */
[----:B---3--:R-:W-:Y:S03]  /*5660*/  USHF.R.U32.HI UR5, URZ, UR12, UR4 ;  /* 0x0000000cff057299 */ /* 0x008fe60008011604 */
[----:B------:R-:W-:Y:S02]  /*5670*/  UMOV UR4, UR7 ;  /* 0x0000000700047c82 */ /* 0x000fe40008000000 */
[----:B------:R-:W-:Y:S02]  /*5680*/  USHF.R.U32.HI UR7, URZ, UR49, UR4 ;  /* 0x00000031ff077299 */ /* 0x000fe40008011604 */
[----:B------:R-:W-:Y:S02]  /*5690*/  USEL UR4, UR52, UR5, !UP0 ;  /* 0x0000000534047287 */ /* 0x000fe4000c000000 */
[----:B------:R-:W-:Y:S01]  /*56a0*/  USEL UR7, UR53, UR7, !UP1 ;  /* 0x0000000735077287 */ /* 0x000fe2000c800000 */
[----:B------:R-:W-:Y:S01]  /*56b0*/  UMOV UR5, UR9 ;  /* 0x0000000900057c82 */ /* 0x000fe20008000000 */
[----:B------:R-:W-:Y:S02]  /*56c0*/  UIMAD.WIDE.U32 UR8, UR4, UR42, URZ ;  /* 0x0000002a040872a5 */ /* 0x000fe4000f8e00ff */
[----:B------:R-:W-:Y:S03]  /*56d0*/  USHF.R.U32.HI UR6, URZ, UR12, UR5 ;  /* 0x0000000cff067299 */ /* 0x000fe60008011605 */
[----:B------:R-:W-:Y:S01]  /*56e0*/  UMOV UR5, UR11 ;  /* 0x0000000b00057c82 */ /* 0x000fe20008000000 */
[----:B------:R-:W-:Y:S02]  /*56f0*/  UIMAD.WIDE.U32 UR10, UR7, UR42, URZ ;  /* 0x0000002a070a72a5 */ /* 0x000fe4000f8e00ff */
[----:B------:R-:W-:Y:S02]  /*5700*/  USHF.R.U32.HI UR12, URZ, UR49, UR5 ;  /* 0x00000031ff0c7299 */ /* 0x000fe40008011605 */
[----:B------:R-:W-:Y:S01]  /*5710*/  USEL UR6, UR37, UR6, !UP0 ;  /* 0x0000000625067287 */ /* 0x000fe2000c000000 */
[----:B------:R-:W-:Y:S02]  /*5720*/  UMOV UR5, UR9 ;  /* 0x0000000900057c82 */ /* 0x000fe40008000000 */
[----:B------:R-:W-:Y:S01]  /*5730*/  UMOV UR10, UR11 ;  /* 0x0000000b000a7c82 */ /* 0x000fe20008000000 */
[----:B------:R-:W-:Y:S02]  /*5740*/  @UP2 USHF.R.U32.HI UR4, URZ, UR43, UR5 ;  /* 0x0000002bff042299 */ /* 0x000fe40008011605 */
[----:B------:R-:W-:Y:S02]  /*5750*/  @UP2 USHF.R.U32.HI UR7, URZ, UR43, UR10 ;  /* 0x0000002bff072299 */ /* 0x000fe4000801160a */
[----:B------:R-:W-:Y:S02]  /*5760*/  UIMAD UR4, UR40, UR4, URZ ;  /* 0x00000004280472a4 */ /* 0x000fe4000f8e02ff */
[----:B------:R-:W-:Y:S02]  /*5770*/  UIMAD.WIDE.U32 UR10, UR6, UR42, URZ ;  /* 0x0000002a060a72a5 */ /* 0x000fe4000f8e00ff */
[----:B------:R-:W-:Y:S02]  /*5780*/  USEL UR5, UR38, UR12, !UP1 ;  /* 0x0000000c26057287 */ /* 0x000fe4000c800000 */
[----:B------:R-:W-:Y:S02]  /*5790*/  UIMAD UR8, UR40, UR7, URZ ;  /* 0x00000007280872a4 */ /* 0x000fe4000f8e02ff */
[----:B------:R-:W-:Y:S03]  /*57a0*/  UISETP.GE.AND UP0, UPT, UR6, UR4, UPT ;  /* 0x000000040600728c */ /* 0x000fe6000bf06270 */
[----:B------:R-:W-:Y:S01]  /*57b0*/  UMOV UR4, UR11 ;  /* 0x0000000b00047c82 */ /* 0x000fe20008000000 */
[----:B------:R-:W-:Y:S02]  /*57c0*/  UISETP.GE.OR UP0, UPT, UR5, UR8, UP0 ;  /* 0x000000080500728c */ /* 0x000fe40008706670 */
[----:B------:R-:W-:Y:S02]  /*57d0*/  USHF.R.U32.HI UR4, URZ, UR43, UR4 ;  /* 0x0000002bff047299 */ /* 0x000fe40008011604 */
[----:B------:R-:W-:Y:S02]  /*57e0*/  UIMAD.WIDE.U32 UR8, UR5, UR42, URZ ;  /* 0x0000002a050872a5 */ /* 0x000fe4000f8e00ff */
[----:B------:R-:W-:Y:S02]  /*57f0*/  USEL UR11, UR6, UR4, !UP2 ;  /* 0x00000004060b7287 */ /* 0x000fe4000d000000 */
[----:B------:R-:W-:Y:S02]  /*5800*/  UIADD3 UR8, UPT, UPT, -UR5, URZ, URZ ;  /* 0x000000ff05087290 */ /* 0x000fe4000fffe1ff */
[----:B------:R-:W-:Y:S01]  /*5810*/  UIADD3 UR10, UPT, UPT, -UR11, URZ, URZ ;  /* 0x000000ff0b0a7290 */ /* 0x000fe2000fffe1ff */
[----:B------:R-:W-:Y:S01]  /*5820*/  @!UP0 UMOV UR4, UR9 ;  /* 0x0000000900048c82 */ /* 0x000fe20008000000 */
[----:B------:R-:W-:Y:S02]  /*5830*/  UIADD3 UR9, UPT, UPT, -UR6, URZ, URZ ;  /* 0x000000ff06097290 */ /* 0x000fe4000fffe1ff */
[----:B------:R-:W-:Y:S02]  /*5840*/  @!UP0 USHF.R.U32.HI UR4, URZ, UR43, UR4 ;  /* 0x0000002bff048299 */ /* 0x000fe40008011604 */
[----:B------:R-:W-:Y:S02]  /*5850*/  UIMAD UR10, UR40, UR10, UR6 ;  /* 0x0000000a280a72a4 */ /* 0x000fe4000f8e0206 */
[----:B------:R-:W-:Y:S04]  /*5860*/  @!UP0 USEL UR4, UR5, UR4, !UP2 ;  /* 0x0000000405048287 */ /* 0x000fe8000d000000 */
[----:B------:R-:W-:Y:S02]  /*5870*/  @!UP0 UIMAD UR10, UR7, UR10, UR4 ;  /* 0x0000000a070a82a4 */ /* 0x000fe4000f8e0204 */
[----:B------:R-:W-:Y:S02]  /*5880*/  @!UP0 UIADD3 UR11, UPT, UPT, UR11, -UR4, URZ ;  /* 0x800000040b0b8290 */ /* 0x000fe4000fffe0ff */
[----:B------:R-:W-:Y:S02]  /*5890*/  UIMAD UR7, UR41, UR8, UR38 ;  /* 0x00000008290772a4 */ /* 0x000fe4000f8e0226 */
[----:B------:R-:W-:Y:S02]  /*58a0*/  @!UP0 UIMAD UR6, UR11, UR40, UR5 ;  /* 0x000000280b0682a4 */ /* 0x000fe4000f8e0205 */
[----:B------:R-:W-:Y:S01]  /*58b0*/  UIMAD UR4, UR50, UR9, UR37 ;  /* 0x00000009320472a4 */ /* 0x000fe2000f8e0225 */
[----:B------:R-:W-:Y:S02]  /*58c0*/  @!UP0 UMOV UR5, UR10 ;  /* 0x0000000a00058c82 */ /* 0x000fe40008000000 */
[----:B------:R-:W-:Y:S02]  /*58d0*/  UIMAD UR38, UR5, UR41, UR7 ;  /* 0x00000029052672a4 */ /* 0x000fe4000f8e0207 */
[----:B------:R-:W-:Y:S11]  /*58e0*/  UIMAD UR37, UR6, UR50, UR4 ;  /* 0x00000032062572a4 */ /* 0x000ff6000f8e0204 */
[----:B------:R-:W-:Y:S01]  /*58f0*/  @!UPT UIADD3 URZ, UPT, UPT, URZ, URZ, URZ ;  /* 0x000000fffffff290 */ /* 0x000fe2000fffe0ff */
.L_x_99:
[----:B------:R-:W-:Y:S01]  /*5900*/  UISETP.NE.AND UP0, UPT, UR39, 0x1, UPT ;  /* 0x000000012700788c */ /* 0x000fe2000bf05270 */
[----:B------:R-:W-:Y:S10]  /*5910*/  IADD3 R143, PT, PT, R143, 0x1, RZ ;  /* 0x000000018f8f7810 */ /* 0x000ff40007ffe0ff */
[----:B------:R-:W3:Y:S01]  /*5920*/  @!UP0 LDCU.128 UR12, c[0x0][0xb10] ;  /* 0x00016200ff0c87ac */ /* 0x000ee20008000c00 */
[----:B------:R-:W4:Y:S01]  /*5930*/  @!UP0 LDCU UR5, c[0x0][0xb0c] ;  /* 0x00016180ff0587ac */ /* 0x000f220008000800 */
[----:B------:R-:W2:Y:S01]  /*5940*/  @!UP0 LDCU UR10, c[0x0][0xb20] ;  /* 0x00016400ff0a87ac */ /* 0x000ea20008000800 */
[----:B---3--:R-:W-:Y:S02]  /*5950*/  UIMAD.WIDE.U32 UR8, UR38, UR12, URZ ;  /* 0x0000000c260872a5 */ /* 0x008fe4000f8e00ff */
[----:B------:R-:W-:Y:S02]  /*5960*/  UIMAD.WIDE.U32 UR6, UR37, UR15, URZ ;  /* 0x0000000f250672a5 */ /* 0x000fe4000f8e00ff */
[----:B------:R-:W-:Y:S03]  /*5970*/  @!UP0 UISETP.NE.AND UP1, UPT, UR14, 0x1, UPT ;  /* 0x000000010e00888c */ /* 0x000fe6000bf25270 */
[----:B------:R-:W-:Y:S01]  /*5980*/  @!UP0 UMOV UR4, UR9 ;  /* 0x0000000900048c82 */ /* 0x000fe20008000000 */
[----:B----4-:R-:W-:Y:S02]  /*5990*/  @!UP0 UISETP.NE.AND UP2, UPT, UR5, 0x1, UPT ;  /* 0x000000010500888c */ /* 0x010fe4000bf45270 */
[----:B------:R-:W-:Y:S01]  /*59a0*/  @!UP0 USHF.R.U32.HI UR4, URZ, UR13, UR4 ;  /* 0x0000000dff048299 */ /* 0x000fe20008011604 */
[----:B------:R-:W-:Y:S02]  /*59b0*/  @!UP0 UMOV UR6, UR7 ;  /* 0x0000000700068c82 */ /* 0x000fe40008000000 */
[----:B--2---:R-:W-:Y:S02]  /*59c0*/  @!UP0 USHF.R.U32.HI UR6, URZ, UR10, UR6 ;  /* 0x0000000aff068299 */ /* 0x004fe40008011606 */
[----:B------:R-:W-:Y:S02]  /*59d0*/  @!UP0 USEL UR7, UR38, UR4, !UP2 ;  /* 0x0000000426078287 */ /* 0x000fe4000d000000 */
[----:B------:R-:W-:Y:S04]  /*59e0*/  @!UP0 USEL UR6, UR37, UR6, !UP1 ;  /* 0x0000000625068287 */ /* 0x000fe8000c800000 */
[----:B------:R-:W-:Y:S02]  /*59f0*/  @!UP0 UIADD3 UR4, UPT, UPT, -UR7, UR6, URZ ;  /* 0x0000000607048290 */ /* 0x000fe4000fffe1ff */
[----:B------:R-:W-:Y:S02]  /*5a00*/  @!UP0 UIADD3 UR6, UPT, UPT, UR7, -UR6, URZ ;  /* 0x8000000607068290 */ /* 0x000fe4000fffe0ff */
[----:B------:R-:W-:Y:S02]  /*5a10*/  @!UP0 UIMAD UR38, UR4, UR5, UR38 ;  /* 0x00000005042682a4 */ /* 0x000fe4000f8e0226 */
[----:B------:R-:W-:Y:S02]  /*5a20*/  @!UP0 UIMAD UR37, UR6, UR14, UR37 ;  /* 0x0000000e062582a4 */ /* 0x000fe4000f8e0225 */
[----:B------:R-:W-:Y:S09]  /*5a30*/  ULOP3.LUT UP0, URZ, UR59, 0x1b0, URZ, 0xc0, !UPT ;  /* 0x000001b03bff7892 */ /* 0x000ff2000f80c0ff */
[----:B------:R-:W-:Y:S05]  /*5a40*/  BRA.U !UP0, `(.L_x_100) ;  /* 0x0000000108407547 */ /* 0x000fea000b800000 */
[----:B------:R-:W2:Y:S01]  /*5a50*/  LDCU.64 UR8, c[0x4][0x80] ;  /* 0x01001000ff0877ac */ /* 0x000ea20008000a00 */
[----:B------:R-:W-:Y:S01]  /*5a60*/  MOV R3, 0x0 ;  /* 0x0000000000037802 */ /* 0x000fe20000000f00 */
[----:B------:R-:W-:Y:S02]  /*5a70*/  HFMA2 R12, -RZ, RZ, 0, 5.9604644775390625e-08 ;  /* 0x00000001ff0c7431 */ /* 0x000fe400000001ff */
[----:B------:R-:W-:Y:S02]  /*5a80*/  IMAD.MOV.U32 R8, RZ, RZ, 0x70 ;  /* 0x00000070ff087424 */ /* 0x000fe400078e00ff */
[----:B------:R-:W-:Y:S01]  /*5a90*/  IMAD.MOV.U32 R13, RZ, RZ, RZ ;  /* 0x000000ffff0d7224 */ /* 0x000fe200078e00ff */
[----:B------:R-:W3:Y:S01]  /*5aa0*/  LDCU.64 UR6, c[0x4][0x88] ;  /* 0x01001100ff0677ac */ /* 0x000ee20008000a00 */
[----:B------:R-:W4:Y:S01]  /*5ab0*/  LDC.64 R2, c[0x4][R3] ;  /* 0x0100000003027b82 */ /* 0x000f220000000a00 */
[----:B------:R-:W1:Y:S01]  /*5ac0*/  LDCU.64 UR4, c[0x4][0x8] ;  /* 0x01000100ff0477ac */ /* 0x000e620008000a00 */
[----:B--2---:R-:W-:Y:S01]  /*5ad0*/  MOV R5, UR9 ;  /* 0x0000000900057c02 */ /* 0x004fe20008000f00 */
[----:B------:R-:W-:Y:S01]  /*5ae0*/  IMAD.U32 R4, RZ, RZ, UR8 ;  /* 0x00000008ff047e24 */ /* 0x000fe2000f8e00ff */
[----:B---3--:R-:W-:Y:S01]  /*5af0*/  MOV R7, UR7 ;  /* 0x0000000700077c02 */ /* 0x008fe20008000f00 */
[----:B------:R-:W-:Y:S01]  /*5b00*/  IMAD.U32 R6, RZ, RZ, UR6 ;  /* 0x00000006ff067e24 */ /* 0x000fe2000f8e00ff */
[----:B-1----:R-:W-:Y:S01]  /*5b10*/  MOV R11, UR5 ;  /* 0x00000005000b7c02 */ /* 0x002fe20008000f00 */
[----:B------:R-:W-:Y:S02]  /*5b20*/  IMAD.U32 R10, RZ, RZ, UR4 ;  /* 0x00000004ff0a7e24 */ /* 0x000fe4000f8e00ff */
[----:B------:R-:W-:Y:S07]  /*5b30*/  LEPC R20, `(.L_x_100) ;  /* 0x000000001014794e */ /* 0x000fee0000000000 */
[----:B----45:R-:W-:Y:S05]  /*5b40*/  CALL.ABS.NOINC R2 ;  /* 0x0000000002007343 */ /* 0x030fea0003c00000 */
.L_x_100:
[----:B------:R-:W-:Y:S01]  /*5b50*/  LOP3.LUT P0, RZ, R150, 0x1b0, RZ, 0xc0, !PT ;  /* 0x000001b096ff7812 */ /* 0x000fe2000780c0ff */
[----:B------:R-:W-:Y:S11]  /*5b60*/  BSSY.RECONVERGENT B6, `(.L_x_101) ;  /* 0x0000013000067945 */ /* 0x000ff60003800200 */
[----:B------:R-:W-:Y:S01]  /*5b70*/  @!UPT UIADD3 URZ, UPT, UPT, URZ, URZ, URZ ;  /* 0x000000fffffff290 */ /* 0x000fe2000fffe0ff */
[----:B------:R-:W-:Y:S05]  /*5b80*/  @!P0 BRA `(.L_x_102) ;  /* 0x0000000000408947 */ /* 0x000fea0003800000 */
        /* <DEDUP_REMOVED lines=16> */
.L_x_102:
[----:B------:R-:W-:Y:S05]  /*5c90*/  BSYNC.RECONVERGENT B6 ;  /* 0x0000000000067941 */ /* 0x000fea0003800200 */
.L_x_101:
[----:B------:R-:W-:Y:S01]  /*5ca0*/  ISETP.NE.U32.AND P3, PT, R138, RZ, PT ;  /* 0x000000ff8a00720c */ /* 0x000fe20003f65070 */
[----:B------:R-:W-:Y:S01]  /*5cb0*/  UISETP.NE.AND UP1, UPT, UR60, URZ, UPT ;  /* 0x000000ff3c00728c */ /* 0x000fe2000bf25270 */
[----:B------:R-:W-:Y:S02]  /*5cc0*/  ISETP.NE.U32.AND P4, PT, R134, RZ, PT ;  /* 0x000000ff8600720c */ /* 0x000fe40003f85070 */
[----:B------:R-:W-:Y:S02]  /*5cd0*/  ISETP.NE.AND.EX P3, PT, R139, RZ, PT, P3 ;  /* 0x000000ff8b00720c */ /* 0x000fe40003f65330 */
[----:B------:R-:W-:Y:S02]  /*5ce0*/  PLOP3.LUT P1, PT, PT, PT, PT, 0x8, 0x80 ;  /* 0x000000000080781c */ /* 0x000fe40003f2e170 */
[----:B------:R-:W-:Y:S02]  /*5cf0*/  PLOP3.LUT P0, PT, PT, PT, UP1, 0x80, 0x8 ;  /* 0x000000000008781c */ /* 0x000fe40003f0f018 */
[----:B------:R-:W-:Y:S02]  /*5d00*/  ISETP.NE.AND.EX P4, PT, R135, RZ, PT, P4 ;  /* 0x000000ff8700720c */ /* 0x000fe40003f85340 */
[----:B------:R-:W2:Y:S09]  /*5d10*/  @UP1 LDCU.64 UR4, c[0x0][0x888] ;  /* 0x00011100ff0417ac */ /* 0x000eb20008000a00 */
[----:B------:R-:W-:Y:S01]  /*5d20*/  @P0 PLOP3.LUT P1, PT, P3, PT, PT, 0x80, 0x8 ;  /* 0x000000000008081c */ /* 0x000fe20001f2f070 */
[----:B--2---:R-:W-:Y:S04]  /*5d30*/  @UP1 UISETP.NE.U32.AND UP0, UPT, UR4, URZ, UPT ;  /* 0x000000ff0400128c */ /* 0x004fe8000bf05070 */
[----:B------:R-:W-:Y:S04]  /*5d40*/  @UP1 UISETP.NE.AND.EX UP0, UPT, UR5, URZ, UPT, UP0 ;  /* 0x000000ff0500128c */ /* 0x000fe8000bf05300 */
[----:B------:R-:W-:Y:S01]  /*5d50*/  @UP1 USEL UR4, URZ, 0xffffffff, UP0 ;  /* 0xffffffffff041887 */ /* 0x000fe20008000000 */
[----:B------:R-:W-:Y:S11]  /*5d60*/  @!P3 BRA `(.L_x_103) ;  /* 0x000000000030b947 */ /* 0x000ff60003800000 */
        /* <DEDUP_REMOVED lines=12> */
.L_x_103:
[----:B------:R-:W-:Y:S05]  /*5e30*/  @!P4 BRA `(.L_x_104) ;  /* 0x000000000024c947 */ /* 0x000fea0003800000 */
[----:B------:R-:W-:Y:S01]  /*5e40*/  ISETP.NE.U32.AND P2, PT, R132, RZ, PT ;  /* 0x000000ff8400720c */ /* 0x000fe20003f45070 */
[----:B------:R-:W2:Y:S03]  /*5e50*/  LDCU.64 UR6, c[0x0][0x358] ;  /* 0x00006b00ff0677ac */ /* 0x000ea60008000a00 */
[----:B------:R-:W-:Y:S11]  /*5e60*/  ISETP.NE.AND.EX P2, PT, R133, RZ, PT, P2 ;  /* 0x000000ff8500720c */ /* 0x000ff60003f45320 */
[----:B------:R-:W-:Y:S02]  /*5e70*/  @!UPT UIADD3 URZ, UPT, UPT, URZ, URZ, URZ ;  /* 0x000000fffffff290 */ /* 0x000fe4000fffe0ff */
[----:B------:R-:W4:Y:S01]  /*5e80*/  @P2 LDC.64 R2, c[0x0][0x8a8] ;  /* 0x00022a00ff022b82 */ /* 0x000f220000000a00 */
[----:B-1----:R-:W-:Y:S04]  /*5e90*/  @P2 IMAD R0, R134, UR36, RZ ;  /* 0x0000002486002c24 */ /* 0x002fe8000f8e02ff */
[----:B----4-:R-:W-:Y:S05]  /*5ea0*/  @P2 IMAD.WIDE R2, R0, 0x4, R2 ;  /* 0x0000000400022825 */ /* 0x010fea00078e0202 */
[----:B--2--5:R2:W5:Y:S02]  /*5eb0*/  @P2 LDG.E R70, desc[UR6][R2.64] ;  /* 0x0000000602462981 */ /* 0x024564000c1e1900 */
[----:B--2---:R-:W4:Y:S02]  /*5ec0*/  @!P2 LDC R70, c[0x0][0x8a0] ;  /* 0x00022800ff46ab82 */ /* 0x004f240000000800 */
.L_x_104:
[----:B---3-5:R-:W-:Y:S01]  /*5ed0*/  @P0 FSETP.NEU.AND P4, PT, R71, RZ, PT ;  /* 0x000000ff4700020b */ /* 0x028fe20003f8d000 */
[----:B-1----:R-:W-:Y:S01]  /*5ee0*/  IMAD.U32 R0, RZ, RZ, UR4 ;  /* 0x00000004ff007e24 */ /* 0x002fe2000f8e00ff */
[----:B------:R-:W-:Y:S01]  /*5ef0*/  @P0 LOP3.LUT P2, RZ, R141, 0xff, RZ, 0xc0, !PT ;  /* 0x000000ff8dff0812 */ /* 0x000fe2000784c0ff */
[----:B------:R-:W-:Y:S01]  /*5f00*/  BSSY B1, `(.L_x_105) ;  /* 0x000003d000017945 */ /* 0x000fe20003800000 */
[----:B------:R-:W-:Y:S02]  /*5f10*/  @P0 SEL R2, RZ, 0xffffffff, P4 ;  /* 0xffffffffff020807 */ /* 0x000fe40002000000 */
[----:B------:R-:W-:Y:S02]  /*5f20*/  CS2R R18, SRZ ;  /* 0x0000000000127805 */ /* 0x000fe4000001ff00 */
[----:B------:R-:W-:Y:S02]  /*5f30*/  LEA R22, R68, UR44, 0x3 ;  /* 0x0000002c44167c11 */ /* 0x000fe4000f8e18ff */
[----:B------:R-:W-:Y:S02]  /*5f40*/  CS2R R16, SRZ ;  /* 0x0000000000107805 */ /* 0x000fe4000001ff00 */
[----:B------:R-:W-:Y:S02]  /*5f50*/  @P1 SEL R2, R0, R2, !P2 ;  /* 0x0000000200021207 */ /* 0x000fe40005000000 */
[----:B------:R-:W-:Y:S02]  /*5f60*/  CS2R R26, SRZ ;  /* 0x00000000001a7805 */ /* 0x000fe4000001ff00 */
[----:B------:R-:W-:Y:S02]  /*5f70*/  SHF.L.U32 R4, R146, 0x1f, RZ ;  /* 0x0000001f92047819 */ /* 0x000fe400000006ff */
[----:B------:R-:W-:Y:S02]  /*5f80*/  CS2R R24, SRZ ;  /* 0x0000000000187805 */ /* 0x000fe4000001ff00 */
[----:B------:R-:W-:Y:S02]  /*5f90*/  @P0 LOP3.LUT R2, R2, 0x1, RZ, 0xc0, !PT ;  /* 0x0000000102020812 */ /* 0x000fe400078ec0ff */
[----:B------:R-:W-:Y:S02]  /*5fa0*/  CS2R R30, SRZ ;  /* 0x00000000001e7805 */ /* 0x000fe4000001ff00 */
[----:B------:R-:W-:Y:S02]  /*5fb0*/  PLOP3.LUT P5, PT, PT, PT, PT, 0x8, 0x80 ;  /* 0x000000000080781c */ /* 0x000fe40003fae170 */
[----:B------:R-:W-:Y:S02]  /*5fc0*/  CS2R R28, SRZ ;  /* 0x00000000001c7805 */ /* 0x000fe4000001ff00 */
[----:B------:R-:W-:Y:S01]  /*5fd0*/  ISETP.NE.U32.OR P1, PT, R2, 0x1, !P0 ;  /* 0x000000010200780c */ /* 0x000fe20004725470 */
[----:B------:R-:W-:Y:S01]  /*5fe0*/  IMAD R2, R68, 0x40, R69 ;  /* 0x0000004044027824 */ /* 0x000fe200078e0245 */
[----:B------:R-:W-:Y:S02]  /*5ff0*/  CS2R R34, SRZ ;  /* 0x0000000000227805 */ /* 0x000fe4000001ff00 */
[----:B------:R-:W-:Y:S09]  /*6000*/  CS2R R32, SRZ ;  /* 0x0000000000207805 */ /* 0x000ff2000001ff00 */
[----:B------:R-:W-:Y:S04]  /*6010*/  @P1 SHF.L.U32 R0, R144, 0x1f, RZ ;  /* 0x0000001f90001819 */ /* 0x000fe800000006ff */
[----:B------:R-:W1:Y:S01]  /*6020*/  @P1 SYNCS.PHASECHK.TRANS64.TRYWAIT P0, [UR44+0x110], R0 ;  /* 0x00011000ff0015a7 */ /* 0x000e62000800112c */
[----:B------:R2:W3:Y:S01]  /*6030*/  SYNCS.PHASECHK.TRANS64.TRYWAIT P4, [R22+URZ+0x150], R4 ;  /* 0x00015004160075a7 */ /* 0x0004e200080811ff */
[----:B-1----:R-:W-:Y:S01]  /*6040*/  @P1 PLOP3.LUT P5, PT, P0, PT, PT, 0x8, 0x80 ;  /* 0x000000000080181c */ /* 0x002fe200007ae170 */
[----:B------:R-:W-:Y:S01]  /*6050*/  @!UPT UIADD3 URZ, UPT, UPT, URZ, URZ, URZ ;  /* 0x000000fffffff290 */ /* 0x000fe2000fffe0ff */
[----:B--23--:R-:W-:Y:S11]  /*6060*/  @!P1 BRA `(.L_x_106) ;  /* 0x0000000000989947 */ /* 0x00cff60003800000 */
[----:B------:R-:W-:Y:S01]  /*6070*/  ISETP.NE.U32.AND P0, PT, RZ, UR56, PT ;  /* 0x00000038ff007c0c */ /* 0x000fe2000bf05070 */
[----:B------:R-:W-:Y:S01]  /*6080*/  BSSY B0, `(.L_x_107) ;  /* 0x0000016000007945 */ /* 0x000fe20003800000 */
[----:B------:R-:W-:Y:S02]  /*6090*/  FSETP.NEU.AND P2, PT, R71, RZ, PT ;  /* 0x000000ff4700720b */ /* 0x000fe40003f4d000 */
[----:B------:R-:W-:Y:S02]  /*60a0*/  CS2R R34, SRZ ;  /* 0x0000000000227805 */ /* 0x000fe4000001ff00 */
[----:B------:R-:W-:Y:S02]  /*60b0*/  ISETP.NE.AND.EX P0, PT, RZ, UR57, PT, P0 ;  /* 0x00000039ff007c0c */ /* 0x000fe4000bf05300 */
[----:B------:R-:W-:Y:S02]  /*60c0*/  CS2R R32, SRZ ;  /* 0x0000000000207805 */ /* 0x000fe4000001ff00 */
[----:B------:R-:W-:Y:S02]  /*60d0*/  LOP3.LUT P1, RZ, R141, 0xff, RZ, 0xc0, !PT ;  /* 0x000000ff8dff7812 */ /* 0x000fe4000782c0ff */
[----:B------:R-:W-:Y:S02]  /*60e0*/  CS2R R30, SRZ ;  /* 0x00000000001e7805 */ /* 0x000fe4000001ff00 */
[----:B------:R-:W-:Y:S02]  /*60f0*/  SEL R0, RZ, 0xffffffff, P2 ;  /* 0xffffffffff007807 */ /* 0x000fe40001000000 */
[----:B------:R-:W-:Y:S02]  /*6100*/  CS2R R28, SRZ ;  /* 0x00000000001c7805 */ /* 0x000fe4000001ff00 */
[----:B------:R-:W-:Y:S02]  /*6110*/  SEL R3, RZ, 0xffffffff, P0 ;  /* 0xffffffffff037807 */ /* 0x000fe40000000000 */
[----:B------:R-:W-:Y:S02]  /*6120*/  CS2R R26, SRZ ;  /* 0x00000000001a7805 */ /* 0x000fe4000001ff00 */
[----:B------:R-:W-:Y:S02]  /*6130*/  CS2R R24, SRZ ;  /* 0x0000000000187805 */ /* 0x000fe4000001ff00 */
[----:B------:R-:W-:Y:S02]  /*6140*/  CS2R R18, SRZ ;  /* 0x0000000000127805 */ /* 0x000fe4000001ff00 */
[----:B------:R-:W-:Y:S02]  /*6150*/  @P3 SEL R0, R3, R0, !P1 ;  /* 0x0000000003003207 */ /* 0x000fe40004800000 */
[----:B------:R-:W-:Y:S02]  /*6160*/  CS2R R16, SRZ ;  /* 0x0000000000107805 */ /* 0x000fe4000001ff00 */
[----:B------:R-:W-:Y:S04]  /*6170*/  LOP3.LUT R0, R0, 0x1, RZ, 0xc0, !PT ;  /* 0x0000000100007812 */ /* 0x000fe800078ec0ff */
[----:B------:R-:W-:Y:S01]  /*6180*/  ISETP.NE.U32.AND P0, PT, R0, 0x1, PT ;  /* 0x000000010000780c */ /* 0x000fe20003f05070 */
[----:B------:R-:W-:Y:S01]  /*6190*/  @!UPT UIADD3 URZ, UPT, UPT, URZ, URZ, URZ ;  /* 0x000000fffffff290 */ /* 0x000fe2000fffe0ff */
[----:B------:R-:W-:Y:S11]  /*61a0*/  @!P5 BRA `(.L_x_108) ;  /* 0x00000000000cd947 */ /* 0x000ff60003800000 */
[----:B------:R-:W-:Y:S04]  /*61b0*/  SHF.L.U32 R3, R144, 0x1f, RZ ;  /* 0x0000001f90037819 */ /* 0x000fe800000006ff */
[----:B------:R-:W1:Y:S02]  /*61c0*/  SYNCS.PHASECHK.TRANS64.TRYWAIT P1, [UR44+0x110], R3 ;  /* 0x00011003ff0075a7 */ /* 0x000e64000802112c */
[----:B-1----:R-:W-:Y:S05]  /*61d0*/  @!P1 BRA `(.L_x_109) ;  /* 0x0000002000949947 */ /* 0x002fea0003800000 */
.L_x_108:
[----:B------:R-:W-:Y:S05]  /*61e0*/  BSYNC B0 ;  /* 0x0000000000007941 */ /* 0x000fea0003800000 */
.L_x_107:
[----:B------:R2:W3:Y:S01]  /*61f0*/  @P0 LDS.128 R32, [R140+UR44+0x200] ;  /* 0x0002002c8c200984 */ /* 0x0004e20008000c00 */
[----:B------:R-:W-:Y:S01]  /*6200*/  UIADD3 UR4, UPT, UPT, UR44, 0x118, URZ ;  /* 0x000001182c047890 */ /* 0x000fe2000fffe0ff */
[----:B------:R-:W-:Y:S02]  /*6210*/  LOP3.LUT R144, R144, 0x1, RZ, 0x3c, !PT ;  /* 0x0000000190907812 */ /* 0x000fe400078e3cff */
[----:B------:R2:W1:Y:S01]  /*6220*/  @P0 LDS.128 R28, [R149+0x10] ;  /* 0x00001000951c0984 */ /* 0x0004620000000c00 */
[----:B------:R-:W-:Y:S03]  /*6230*/  UPRMT UR4, UR61, 0x654, UR4 ;  /* 0x000006543d047896 */ /* 0x000fe60008000004 */
[----:B------:R2:W1:Y:S04]  /*6240*/  @P0 LDS.128 R24, [R148+0x20] ;  /* 0x0000200094180984 */ /* 0x0004680000000c00 */
[----:B------:R2:W1:Y:S01]  /*6250*/  @P0 LDS.128 R16, [R147+0x30] ;  /* 0x0000300093100984 */ /* 0x0004620000000c00 */
[----:B------:R-:W-:Y:S01]  /*6260*/  @!PT LDS RZ, [RZ] ;  /* 0x00000000fffff984 */ /* 0x000fe20000000800 */
[----:B------:R-:W-:Y:S01]  /*6270*/  @!PT LDS RZ, [RZ] ;  /* 0x00000000fffff984 */ /* 0x000fe20000000800 */
[----:B------:R-:W-:Y:S01]  /*6280*/  @!PT LDS RZ, [RZ] ;  /* 0x00000000fffff984 */ /* 0x000fe20000000800 */
[----:B------:R-:W-:Y:S01]  /*6290*/  @!PT LDS RZ, [RZ] ;  /* 0x00000000fffff984 */ /* 0x000fe20000000800 */
[----:B------:R5:W-:Y:S06]  /*62a0*/  MEMBAR.ALL.CTA ;  /* 0x0000000000007992 */ /* 0x000bec0000008000 */
[----:B-----5:R-:W5:Y:S02]  /*62b0*/  FENCE.VIEW.ASYNC.S ;  /* 0x00000000000073c6 */ /* 0x020f640000000000 */
[----:B-----5:R-:W-:Y:S01]  /*62c0*/  SYNCS.ARRIVE.TRANS64.RED.A1T0 RZ, [UR4], RZ ;  /* 0x000000ffffff79a7 */ /* 0x020fe20008100404 */
.L_x_106:
[----:B------:R-:W-:Y:S05]  /*62d0*/  BSYNC B1 ;  /* 0x0000000000017941 */ /* 0x000fea0003800000 */
.L_x_105:
[----:B-1----:R-:W-:Y:S04]  /*62e0*/  SHF.R.U32.HI R0, RZ, 0x15, R2 ;  /* 0x00000015ff007819 */ /* 0x002fe80000011602 */
[----:B------:R-:W-:Y:S01]  /*62f0*/  LOP3.LUT P0, RZ, R0, 0x3, R142, 0x48, !PT ;  /* 0x0000000300ff7812 */ /* 0x000fe2000780488e */
[----:B------:R-:W-:Y:S01]  /*6300*/  @!UPT UIADD3 URZ, UPT, UPT, URZ, URZ, URZ ;  /* 0x000000fffffff290 */ /* 0x000fe2000fffe0ff */
[----:B------:R-:W-:Y:S11]  /*6310*/  @P4 BRA `(.L_x_110) ;  /* 0x0000000000084947 */ /* 0x000ff60003800000 */
[----:B------:R-:W1:Y:S02]  /*6320*/  SYNCS.PHASECHK.TRANS64.TRYWAIT P1, [R22+URZ+0x150], R4 ;  /* 0x00015004160075a7 */ /* 0x000e6400080211ff */
[----:B-1----:R-:W-:Y:S05]  /*6330*/  @!P1 BRA `(.L_x_111) ;  /* 0x0000002000549947 */ /* 0x002fea0003800000 */
.L_x_110:
[----:B------:R-:W-:Y:S05]  /*6340*/  @!P0 BRA `(.L_x_112) ;  /* 0x0000000000408947 */ /* 0x000fea0003800000 */
[----:B------:R-:W1:Y:S01]  /*6350*/  LDCU.64 UR8, c[0x4][0x70] ;  /* 0x01000e00ff0877ac */ /* 0x000e620008000a00 */
[----:B------:R-:W-:Y:S01]  /*6360*/  MOV R15, 0x0 ;  /* 0x00000000000f7802 */ /* 0x000fe20000000f00 */
[----:B------:R-:W-:Y:S02]  /*6370*/  HFMA2 R12, -RZ, RZ, 0, 5.9604644775390625e-08 ;  /* 0x00000001ff0c7431 */ /* 0x000fe400000001ff */
[----:B------:R-:W-:Y:S02]  /*6380*/  IMAD.MOV.U32 R8, RZ, RZ, 0x192 ;  /* 0x00000192ff087424 */ /* 0x000fe400078e00ff */
[----:B------:R-:W-:Y:S01]  /*6390*/  IMAD.MOV.U32 R13, RZ, RZ, RZ ;  /* 0x000000ffff0d7224 */ /* 0x000fe200078e00ff */
[----:B------:R-:W5:Y:S01]  /*63a0*/  LDCU.64 UR6, c[0x4][0x78] ;  /* 0x01000f00ff0677ac */ /* 0x000f620008000a00 */
[----:B------:R-:W2:Y:S01]  /*63b0*/  LDC.64 R14, c[0x4][R15] ;  /* 0x010000000f0e7b82 */ /* 0x000ea20000000a00 */
[----:B------:R-:W3:Y:S01]  /*63c0*/  LDCU.64 UR4, c[0x4][0x10] ;  /* 0x01000200ff0477ac */ /* 0x000ee20008000a00 */
[----:B-1----:R-:W-:Y:S01]  /*63d0*/  MOV R5, UR9 ;  /* 0x0000000900057c02 */ /* 0x002fe20008000f00 */
[----:B------:R-:W-:Y:S01]  /*63e0*/  IMAD.U32 R4, RZ, RZ, UR8 ;  /* 0x00000008ff047e24 */ /* 0x000fe2000f8e00ff */
[----:B-----5:R-:W-:Y:S01]  /*63f0*/  MOV R7, UR7 ;  /* 0x0000000700077c02 */ /* 0x020fe20008000f00 */
[----:B------:R-:W-:Y:S01]  /*6400*/  IMAD.U32 R6, RZ, RZ, UR6 ;  /* 0x00000006ff067e24 */ /* 0x000fe2000f8e00ff */
[----:B---3--:R-:W-:Y:S01]  /*6410*/  MOV R11, UR5 ;  /* 0x00000005000b7c02 */ /* 0x008fe20008000f00 */
[----:B------:R-:W-:Y:S02]  /*6420*/  IMAD.U32 R10, RZ, RZ, UR4 ;  /* 0x00000004ff0a7e24 */ /* 0x000fe4000f8e00ff */
[----:B------:R-:W-:Y:S07]  /*6430*/  LEPC R20, `(.L_x_112) ;  /* 0x000000001014794e */ /* 0x000fee0000000000 */
[----:B--2-4-:R-:W-:Y:S05]  /*6440*/  CALL.ABS.NOINC R14 ;  /* 0x000000000e007343 */ /* 0x014fea0003c00000 */
.L_x_112:
[----:B------:R-:W-:Y:S01]  /*6450*/  LOP3.LUT P0, RZ, R131, 0x60, RZ, 0xc0, !PT ;  /* 0x0000006083ff7812 */ /* 0x000fe2000780c0ff */
[----:B------:R-:W-:Y:S05]  /*6460*/  WARPSYNC.ALL ;  /* 0x0000000000007948 */ /* 0x000fea0003800000 */
[----:B------:R-:W-:Y:S01]  /*6470*/  R2UR UR4, R2 ;  /* 0x00000000020472ca */ /* 0x000fe200000e0000 */
[----:B------:R-:W-:Y:S01]  /*6480*/  BSSY.RECONVERGENT B0, `(.L_x_113) ;  /* 0x0000120000007945 */ /* 0x000fe20003800200 */
[----:B---3--:R-:W-:Y:S02]  /*6490*/  F2FP.F16.E5M2.UNPACK_B R2, R32 ;  /* 0x00000020ff02723e */ /* 0x008fe400020004ff */
[-C--:B------:R-:W-:Y:S02]  /*64a0*/  F2FP.F16.E5M2.UNPACK_B R21, R33.reuse ;  /* 0x00000021ff15723e */ /* 0x080fe400020004ff */
[----:B------:R-:W-:Y:S01]  /*64b0*/  F2FP.F16.E5M2.UNPACK_B R12, R28 ;  /* 0x0000001cff0c723e */ /* 0x000fe200020004ff */
[----:B------:R-:W-:Y:S01]  /*64c0*/  HADD2.F32 R0, -RZ, R2.H0_H0 ;  /* 0x20000002ff007230 */ /* 0x000fe20000004100 */
[----:B------:R-:W-:Y:S01]  /*64d0*/  F2FP.F16.E5M2.UNPACK_B R32, R32.H1 ;  /* 0x00000020ff20723e */ /* 0x000fe200030004ff */
[--C-:B------:R-:W-:Y:S01]  /*64e0*/  HADD2.F32 R73, -RZ, R21.reuse.H0_H0 ;  /* 0x20000015ff497230 */ /* 0x100fe20000004100 */
[----:B------:R-:W-:Y:S01]  /*64f0*/  F2FP.F16.E5M2.UNPACK_B R33, R33.H1 ;  /* 0x00000021ff21723e */ /* 0x000fe200030004ff */
[----:B------:R-:W-:Y:S01]  /*6500*/  HADD2.F32 R74, -RZ, R21.H1_H1 ;  /* 0x30000015ff4a7230 */ /* 0x000fe20000004100 */
[-C--:B------:R-:W-:Y:S01]  /*6510*/  F2FP.F16.E5M2.UNPACK_B R20, R34.reuse ;  /* 0x00000022ff14723e */ /* 0x080fe200020004ff */
[--C-:B------:R-:W-:Y:S01]  /*6520*/  HADD2.F32 R3, -RZ, R32.reuse.H0_H0 ;  /* 0x20000020ff037230 */ /* 0x100fe20000004100 */
[----:B------:R-:W-:Y:S01]  /*6530*/  F2FP.F16.E5M2.UNPACK_B R15, R34.H1 ;  /* 0x00000022ff0f723e */ /* 0x000fe200030004ff */
[----:B------:R-:W-:Y:S01]  /*6540*/  HADD2.F32 R72, -RZ, R32.H1_H1 ;  /* 0x30000020ff487230 */ /* 0x000fe20000004100 */
[-C--:B------:R-:W-:Y:S01]  /*6550*/  F2FP.F16.E5M2.UNPACK_B R14, R35.reuse ;  /* 0x00000023ff0e723e */ /* 0x080fe200020004ff */
[--C-:B------:R-:W-:Y:S01]  /*6560*/  HADD2.F32 R75, -RZ, R33.reuse.H0_H0 ;  /* 0x20000021ff4b7230 */ /* 0x100fe20000004100 */
[----:B------:R-:W-:Y:S01]  /*6570*/  F2FP.F16.E5M2.UNPACK_B R13, R35.H1 ;  /* 0x00000023ff0d723e */ /* 0x000fe200030004ff */
[----:B------:R-:W-:Y:S01]  /*6580*/  HADD2.F32 R76, -RZ, R33.H1_H1 ;  /* 0x30000021ff4c7230 */ /* 0x000fe20000004100 */
[----:B------:R-:W-:Y:S01]  /*6590*/  F2FP.F16.E5M2.UNPACK_B R28, R28.H1 ;  /* 0x0000001cff1c723e */ /* 0x000fe200030004ff */
[--C-:B------:R-:W-:Y:S01]  /*65a0*/  HADD2.F32 R77, -RZ, R20.reuse.H0_H0 ;  /* 0x20000014ff4d7230 */ /* 0x100fe20000004100 */
[-C--:B------:R-:W-:Y:S01]  /*65b0*/  F2FP.F16.E5M2.UNPACK_B R11, R29.reuse ;  /* 0x0000001dff0b723e */ /* 0x080fe200020004ff */
        /* <DEDUP_REMOVED lines=15> */
[----:B------:R-:W-:Y:S01]  /*66b0*/  R2UR UR5, R22 ;  /* 0x00000000160572ca */ /* 0x000fe200000e0000 */
        /* <DEDUP_REMOVED lines=29> */
[----:B------:R-:W-:Y:S01]  /*6890*/  IADD3 R68, PT, PT, R68, 0x1, RZ ;  /* 0x0000000144447810 */ /* 0x000fe20007ffe0ff */
[--C-:B------:R-:W-:Y:S02]  /*68a0*/  HADD2.F32 R101, -RZ, R5.reuse.H0_H0 ;  /* 0x20000005ff657230 */ /* 0x100fe40000004100 */
[----:B------:R-:W-:Y:S02]  /*68b0*/  HADD2.F32 R102, -RZ, R5.H1_H1 ;  /* 0x30000005ff667230 */ /* 0x000fe40000004100 */
[--C-:B------:R-:W-:Y:S02]  /*68c0*/  HADD2.F32 R103, -RZ, R4.reuse.H0_H0 ;  /* 0x20000004ff677230 */ /* 0x100fe40000004100 */
[----:B------:R-:W-:Y:S02]  /*68d0*/  HADD2.F32 R104, -RZ, R4.H1_H1 ;  /* 0x30000004ff687230 */ /* 0x000fe40000004100 */
[----:B------:R-:W1:Y:S01]  /*68e0*/  LDTM.x64 R4, tmem[UR4] ;  /* 0x00000004000479ee */ /* 0x000e620008340000 */
[----:B------:R-:W-:Y:S01]  /*68f0*/  NOP ;  /* 0x0000000000007918 */ /* 0x000fe20000000000 */
[----:B------:R-:W-:Y:S01]  /*6900*/  UIADD3 UR4, UPT, UPT, UR5, 0x170, URZ ;  /* 0x0000017005047890 */ /* 0x000fe2000fffe0ff */
[----:B------:R-:W-:Y:S02]  /*6910*/  HADD2.F32 R2, -RZ, R2.H1_H1 ;  /* 0x30000002ff027230 */ /* 0x000fe40000004100 */
[--C-:B------:R-:W-:Y:S01]  /*6920*/  HADD2.F32 R105, -RZ, R106.reuse.H0_H0 ;  /* 0x2000006aff697230 */ /* 0x100fe20000004100 */
[----:B------:R-:W-:Y:S01]  /*6930*/  UPRMT UR4, UR61, 0x654, UR4 ;  /* 0x000006543d047896 */ /* 0x000fe20008000004 */
[----:B------:R-:W-:Y:S02]  /*6940*/  HADD2.F32 R106, -RZ, R106.H1_H1 ;  /* 0x3000006aff6a7230 */ /* 0x000fe40000004100 */
[--C-:B------:R-:W-:Y:S02]  /*6950*/  HADD2.F32 R109, -RZ, R110.reuse.H0_H0 ;  /* 0x2000006eff6d7230 */ /* 0x100fe40000004100 */
[----:B------:R-:W-:Y:S02]  /*6960*/  HADD2.F32 R110, -RZ, R110.H1_H1 ;  /* 0x3000006eff6e7230 */ /* 0x000fe40000004100 */
[--C-:B------:R-:W-:Y:S02]  /*6970*/  HADD2.F32 R113, -RZ, R114.reuse.H0_H0 ;  /* 0x20000072ff717230 */ /* 0x100fe40000004100 */
[----:B-1----:R-:W-:Y:S01]  /*6980*/  SYNCS.ARRIVE.TRANS64.RED.A1T0 RZ, [UR4], RZ ;  /* 0x000000ffffff79a7 */ /* 0x002fe20008100404 */
[----:B------:R-:W-:Y:S02]  /*6990*/  HADD2.F32 R114, -RZ, R114.H1_H1 ;  /* 0x30000072ff727230 */ /* 0x000fe40000004100 */
[--C-:B------:R-:W-:Y:S02]  /*69a0*/  HADD2.F32 R117, -RZ, R118.reuse.H0_H0 ;  /* 0x20000076ff757230 */ /* 0x100fe40000004100 */
[----:B------:R-:W-:Y:S02]  /*69b0*/  HADD2.F32 R118, -RZ, R118.H1_H1 ;  /* 0x30000076ff767230 */ /* 0x000fe40000004100 */
[--C-:B------:R-:W-:Y:S02]  /*69c0*/  HADD2.F32 R121, -RZ, R122.reuse.H0_H0 ;  /* 0x2000007aff797230 */ /* 0x100fe40000004100 */
[C---:B----4-:R-:W-:Y:S01]  /*69d0*/  FMUL R4, R70.reuse, R4 ;  /* 0x0000000446047220 */ /* 0x050fe20000400000 */
[C---:B------:R-:W-:Y:S01]  /*69e0*/  FMUL R5, R70.reuse, R5 ;  /* 0x0000000546057220 */ /* 0x040fe20000400000 */
[C---:B------:R-:W-:Y:S01]  /*69f0*/  FMUL R8, R70.reuse, R8 ;  /* 0x0000000846087220 */ /* 0x040fe20000400000 */
[C---:B------:R-:W-:Y:S01]  /*6a00*/  FMUL R9, R70.reuse, R9 ;  /* 0x0000000946097220 */ /* 0x040fe20000400000 */
[C---:B------:R-:W-:Y:S01]  /*6a10*/  FFMA R4, R71.reuse, R0, R4 ;  /* 0x0000000047047223 */ /* 0x040fe20000000004 */
[C---:B------:R-:W-:Y:S01]  /*6a20*/  FFMA R5, R71.reuse, R2, R5 ;  /* 0x0000000247057223 */ /* 0x040fe20000000005 */
[C---:B------:R-:W-:Y:S01]  /*6a30*/  FMUL R12, R70.reuse, R12 ;  /* 0x0000000c460c7220 */ /* 0x040fe20000400000 */
[C---:B------:R-:W-:Y:S01]  /*6a40*/  FMUL R13, R70.reuse, R13 ;  /* 0x0000000d460d7220 */ /* 0x040fe20000400000 */
[C---:B------:R-:W-:Y:S01]  /*6a50*/  FMUL R16, R70.reuse, R16 ;  /* 0x0000001046107220 */ /* 0x040fe20000400000 */
[C---:B------:R-:W-:Y:S01]  /*6a60*/  FMUL R17, R70.reuse, R17 ;  /* 0x0000001146117220 */ /* 0x040fe20000400000 */
[C---:B------:R-:W-:Y:S01]  /*6a70*/  FMUL R0, R70.reuse, R20 ;  /* 0x0000001446007220 */ /* 0x040fe20000400000 */
[C---:B------:R-:W-:Y:S01]  /*6a80*/  FMUL R2, R70.reuse, R21 ;  /* 0x0000001546027220 */ /* 0x040fe20000400000 */
[C---:B------:R-:W-:Y:S01]  /*6a90*/  FMUL R21, R70.reuse, R28 ;  /* 0x0000001c46157220 */ /* 0x040fe20000400000 */
[----:B------:R-:W-:Y:S02]  /*6aa0*/  HADD2.F32 R122, -RZ, R122.H1_H1 ;  /* 0x3000007aff7a7230 */ /* 0x000fe40000004100 */
[C---:B------:R-:W-:Y:S01]  /*6ab0*/  FMUL R6, R70.reuse, R6 ;  /* 0x0000000646067220 */ /* 0x040fe20000400000 */
[--C-:B------:R-:W-:Y:S02]  /*6ac0*/  HADD2.F32 R125, -RZ, R126.reuse.H0_H0 ;  /* 0x2000007eff7d7230 */ /* 0x100fe40000004100 */
[C---:B------:R-:W-:Y:S01]  /*6ad0*/  FMUL R7, R70.reuse, R7 ;  /* 0x0000000746077220 */ /* 0x040fe20000400000 */
[----:B------:R-:W-:Y:S02]  /*6ae0*/  HADD2.F32 R126, -RZ, R126.H1_H1 ;  /* 0x3000007eff7e7230 */ /* 0x000fe40000004100 */
[C---:B------:R-:W-:Y:S01]  /*6af0*/  FFMA R6, R71.reuse, R3, R6 ;  /* 0x0000000347067223 */ /* 0x040fe20000000006 */
[C---:B------:R-:W-:Y:S01]  /*6b00*/  FMUL R10, R70.reuse, R10 ;  /* 0x0000000a460a7220 */ /* 0x040fe20000400000 */
[C---:B------:R-:W-:Y:S01]  /*6b10*/  FFMA R7, R71.reuse, R72, R7 ;  /* 0x0000004847077223 */ /* 0x040fe20000000007 */
[C---:B------:R-:W-:Y:S01]  /*6b20*/  FFMA R8, R71.reuse, R73, R8 ;  /* 0x0000004947087223 */ /* 0x040fe20000000008 */
[C---:B------:R-:W-:Y:S01]  /*6b30*/  FFMA R9, R71.reuse, R74, R9 ;  /* 0x0000004a47097223 */ /* 0x040fe20000000009 */
[C---:B------:R-:W-:Y:S01]  /*6b40*/  FFMA R10, R71.reuse, R75, R10 ;  /* 0x0000004b470a7223 */ /* 0x040fe2000000000a */
[--C-:B------:R-:W-:Y:S02]  /*6b50*/  HADD2.F32 R74, -RZ, R129.reuse.H0_H0 ;  /* 0x20000081ff4a7230 */ /* 0x100fe40000004100 */
[C---:B------:R-:W-:Y:S01]  /*6b60*/  FMUL R11, R70.reuse, R11 ;  /* 0x0000000b460b7220 */ /* 0x040fe20000400000 */
[----:B------:R-:W-:Y:S02]  /*6b70*/  HADD2.F32 R75, -RZ, R129.H1_H1 ;  /* 0x30000081ff4b7230 */ /* 0x000fe40000004100 */
[C---:B------:R-:W-:Y:S01]  /*6b80*/  FMUL R14, R70.reuse, R14 ;  /* 0x0000000e460e7220 */ /* 0x040fe20000400000 */
[--C-:B------:R-:W-:Y:S02]  /*6b90*/  HADD2.F32 R72, -RZ, R130.reuse.H0_H0 ;  /* 0x20000082ff487230 */ /* 0x100fe40000004100 */
[C---:B------:R-:W-:Y:S01]  /*6ba0*/  FFMA R11, R71.reuse, R76, R11 ;  /* 0x0000004c470b7223 */ /* 0x040fe2000000000b */
[C---:B------:R-:W-:Y:S01]  /*6bb0*/  FFMA R12, R71.reuse, R77, R12 ;  /* 0x0000004d470c7223 */ /* 0x040fe2000000000c */
[----:B------:R-:W-:Y:S01]  /*6bc0*/  FFMA R13, R71, R78, R13 ;  /* 0x0000004e470d7223 */ /* 0x000fe2000000000d */
[----:B------:R-:W-:Y:S01]  /*6bd0*/  F2FP.SATFINITE.E5M2.F32.PACK_AB_MERGE_C R76, R7, R6, RZ ;  /* 0x00000006074c723e */ /* 0x000fe200048060ff */
[----:B------:R-:W-:Y:S01]  /*6be0*/  FFMA R14, R71, R79, R14 ;  /* 0x0000004f470e7223 */ /* 0x000fe2000000000e */
[----:B------:R-:W-:Y:S01]  /*6bf0*/  F2FP.SATFINITE.E5M2.F32.PACK_AB_MERGE_C R129, R11, R10, RZ ;  /* 0x0000000a0b81723e */ /* 0x000fe200048060ff */
[C---:B------:R-:W-:Y:S01]  /*6c00*/  FMUL R7, R70.reuse, R24 ;  /* 0x0000001846077220 */ /* 0x040fe20000400000 */
[C---:B------:R-:W-:Y:S01]  /*6c10*/  FMUL R10, R70.reuse, R25 ;  /* 0x00000019460a7220 */ /* 0x040fe20000400000 */
[C---:B------:R-:W-:Y:S01]  /*6c20*/  FMUL R25, R70.reuse, R32 ;  /* 0x0000002046197220 */ /* 0x040fe20000400000 */
[----:B------:R-:W-:Y:S02]  /*6c30*/  HADD2.F32 R73, -RZ, R130.H1_H1 ;  /* 0x30000082ff497230 */ /* 0x000fe40000004100 */
[C---:B------:R-:W-:Y:S01]  /*6c40*/  FMUL R15, R70.reuse, R15 ;  /* 0x0000000f460f7220 */ /* 0x040fe20000400000 */
[C---:B------:R-:W-:Y:S01]  /*6c50*/  FMUL R18, R70.reuse, R18 ;  /* 0x0000001246127220 */ /* 0x040fe20000400000 */
[C---:B------:R-:W-:Y:S01]  /*6c60*/  FMUL R19, R70.reuse, R19 ;  /* 0x0000001346137220 */ /* 0x040fe20000400000 */
[C---:B------:R-:W-:Y:S01]  /*6c70*/  FMUL R3, R70.reuse, R22 ;  /* 0x0000001646037220 */ /* 0x040fe20000400000 */
[C---:B------:R-:W-:Y:S01]  /*6c80*/  FFMA R15, R71.reuse, R80, R15 ;  /* 0x00000050470f7223 */ /* 0x040fe2000000000f */
[C---:B------:R-:W-:Y:S01]  /*6c90*/  FFMA R16, R71.reuse, R81, R16 ;  /* 0x0000005147107223 */ /* 0x040fe20000000010 */
[C---:B------:R-:W-:Y:S01]  /*6ca0*/  FFMA R17, R71.reuse, R82, R17 ;  /* 0x0000005247117223 */ /* 0x040fe20000000011 */
[C---:B------:R-:W-:Y:S01]  /*6cb0*/  FFMA R18, R71.reuse, R83, R18 ;  /* 0x0000005347127223 */ /* 0x040fe20000000012 */
        /* <DEDUP_REMOVED lines=16> */
[----:B------:R-:W-:Y:S01]  /*6dc0*/  FMUL R20, R70, R27 ;  /* 0x0000001b46147220 */ /* 0x000fe20000400000 */
[----:B------:R-:W-:Y:S01]  /*6dd0*/  F2FP.SATFINITE.E5M2.F32.PACK_AB_MERGE_C R3, R6, R3, RZ ;  /* 0x000000030603723e */ /* 0x000fe200048060ff */
[C---:B------:R-:W-:Y:S01]  /*6de0*/  FMUL R23, R70.reuse, R30 ;  /* 0x0000001e46177220 */ /* 0x040fe20000400000 */
[C---:B------:R-:W-:Y:S01]  /*6df0*/  FMUL R30, R70.reuse, R37 ;  /* 0x00000025461e7220 */ /* 0x040fe20000400000 */
[C---:B------:R-:W-:Y:S01]  /*6e00*/  FFMA R20, R71.reuse, R92, R20 ;  /* 0x0000005c47147223 */ /* 0x040fe20000000014 */
[C---:B------:R-:W-:Y:S01]  /*6e10*/  FFMA R21, R71.reuse, R93, R21 ;  /* 0x0000005d47157223 */ /* 0x040fe20000000015 */
[C---:B------:R-:W-:Y:S01]  /*6e20*/  FFMA R22, R71.reuse, R94, R22 ;  /* 0x0000005e47167223 */ /* 0x040fe20000000016 */
[C---:B------:R-:W-:Y:S01]  /*6e30*/  FFMA R23, R71.reuse, R95, R23 ;  /* 0x0000005f47177223 */ /* 0x040fe20000000017 */
        /* <DEDUP_REMOVED lines=12> */
[----:B------:R-:W-:Y:S01]  /*6f00*/  FMUL R38, R70, R45 ;  /* 0x0000002d46267220 */ /* 0x000fe20000400000 */
[C---:B------:R-:W-:Y:S01]  /*6f10*/  FFMA R28, R71.reuse, R100, R28 ;  /* 0x00000064471c7223 */ /* 0x040fe2000000001c */
[----:B------:R-:W-:Y:S01]  /*6f20*/  F2FP.SATFINITE.E5M2.F32.PACK_AB_MERGE_C R6, R22, R21, R6 ;  /* 0x000000151606723e */ /* 0x000fe20004806006 */
[C---:B------:R-:W-:Y:S01]  /*6f30*/  FFMA R29, R71.reuse, R101, R29 ;  /* 0x00000065471d7223 */ /* 0x040fe2000000001d */
[C---:B------:R-:W-:Y:S01]  /*6f40*/  FFMA R30, R71.reuse, R102, R30 ;  /* 0x00000066471e7223 */ /* 0x040fe2000000001e */
[----:B------:R-:W-:Y:S01]  /*6f50*/  FFMA R31, R71, R103, R31 ;  /* 0x00000067471f7223 */ /* 0x000fe2000000001f */
[C---:B------:R-:W-:Y:S01]  /*6f60*/  FMUL R45, R70.reuse, R52 ;  /* 0x00000034462d7220 */ /* 0x040fe20000400000 */
[C---:B------:R-:W-:Y:S01]  /*6f70*/  FMUL R52, R70.reuse, R59 ;  /* 0x0000003b46347220 */ /* 0x040fe20000400000 */
[C---:B------:R-:W-:Y:S01]  /*6f80*/  FMUL R59, R70.reuse, R66 ;  /* 0x00000042463b7220 */ /* 0x040fe20000400000 */
[----:B------:R-:W-:Y:S01]  /*6f90*/  F2FP.SATFINITE.E5M2.F32.PACK_AB_MERGE_C R66, R13, R12, R14 ;  /* 0x0000000c0d42723e */ /* 0x000fe2000480600e */
[C---:B------:R-:W-:Y:S01]  /*6fa0*/  FMUL R32, R70.reuse, R39 ;  /* 0x0000002746207220 */ /* 0x040fe20000400000 */
[--C-:B------:R-:W-:Y:S02]  /*6fb0*/  HADD2.F32 R107, -RZ, R108.reuse.H0_H0 ;  /* 0x2000006cff6b7230 */ /* 0x100fe40000004100 */
[C---:B------:R-:W-:Y:S01]  /*6fc0*/  FMUL R35, R70.reuse, R42 ;  /* 0x0000002a46237220 */ /* 0x040fe20000400000 */
[----:B------:R-:W-:Y:S02]  /*6fd0*/  HADD2.F32 R108, -RZ, R108.H1_H1 ;  /* 0x3000006cff6c7230 */ /* 0x000fe40000004100 */
[C---:B------:R-:W-:Y:S01]  /*6fe0*/  FFMA R32, R71.reuse, R104, R32 ;  /* 0x0000006847207223 */ /* 0x040fe20000000020 */
[----:B------:R-:W-:Y:S01]  /*6ff0*/  FMUL R36, R70, R43 ;  /* 0x0000002b46247220 */ /* 0x000fe20000400000 */
[C---:B------:R-:W-:Y:S01]  /*7000*/  FFMA R33, R71.reuse, R105, R33 ;  /* 0x0000006947217223 */ /* 0x040fe20000000021 */
[C---:B------:R-:W-:Y:S01]  /*7010*/  FFMA R34, R71.reuse, R106, R34 ;  /* 0x0000006a47227223 */ /* 0x040fe20000000022 */
[--C-:B------:R-:W-:Y:S01]  /*7020*/  HADD2.F32 R111, -RZ, R112.reuse.H0_H0 ;  /* 0x20000070ff6f7230 */ /* 0x100fe20000004100 */
[----:B------:R-:W-:Y:S01]  /*7030*/  F2FP.SATFINITE.E5M2.F32.PACK_AB_MERGE_C R32, R32, R31, RZ ;  /* 0x0000001f2020723e */ /* 0x000fe200048060ff */
[C---:B------:R-:W-:Y:S01]  /*7040*/  FFMA R35, R71.reuse, R107, R35 ;  /* 0x0000006b47237223 */ /* 0x040fe20000000023 */
[----:B------:R-:W-:Y:S02]  /*7050*/  HADD2.F32 R112, -RZ, R112.H1_H1 ;  /* 0x30000070ff707230 */ /* 0x000fe40000004100 */
[----:B------:R-:W-:Y:S01]  /*7060*/  FMUL R39, R70, R46 ;  /* 0x0000002e46277220 */ /* 0x000fe20000400000 */
[----:B------:R-:W-:Y:S01]  /*7070*/  F2FP.SATFINITE.E5M2.F32.PACK_AB_MERGE_C R32, R30, R29, R32 ;  /* 0x0000001d1e20723e */ /* 0x000fe20004806020 */
[C---:B------:R-:W-:Y:S01]  /*7080*/  FFMA R36, R71.reuse, R108, R36 ;  /* 0x0000006c47247223 */ /* 0x040fe20000000024 */
[C---:B------:R-:W-:Y:S01]  /*7090*/  FMUL R40, R70.reuse, R47 ;  /* 0x0000002f46287220 */ /* 0x040fe20000400000 */
[C---:B------:R-:W-:Y:S01]  /*70a0*/  FFMA R37, R71.reuse, R109, R37 ;  /* 0x0000006d47257223 */ /* 0x040fe20000000025 */
[C---:B------:R-:W-:Y:S01]  /*70b0*/  FFMA R38, R71.reuse, R110, R38 ;  /* 0x0000006e47267223 */ /* 0x040fe20000000026 */
[C---:B------:R-:W-:Y:S01]  /*70c0*/  FMUL R42, R70.reuse, R49 ;  /* 0x00000031462a7220 */ /* 0x040fe20000400000 */
[--C-:B------:R-:W-:Y:S02]  /*70d0*/  HADD2.F32 R115, -RZ, R116.reuse.H0_H0 ;  /* 0x20000074ff737230 */ /* 0x100fe40000004100 */
[C---:B------:R-:W-:Y:S01]  /*70e0*/  FFMA R39, R71.reuse, R111, R39 ;  /* 0x0000006f47277223 */ /* 0x040fe20000000027 */
[----:B------:R-:W-:Y:S02]  /*70f0*/  HADD2.F32 R116, -RZ, R116.H1_H1 ;  /* 0x30000074ff747230 */ /* 0x000fe40000004100 */
[C---:B------:R-:W-:Y:S01]  /*7100*/  FMUL R43, R70.reuse, R50 ;  /* 0x00000032462b7220 */ /* 0x040fe20000400000 */
[C---:B------:R-:W-:Y:S01]  /*7110*/  FFMA R40, R71.reuse, R112, R40 ;  /* 0x0000007047287223 */ /* 0x040fe20000000028 */
[C---:B------:R-:W-:Y:S01]  /*7120*/  FMUL R44, R70.reuse, R51 ;  /* 0x00000033462c7220 */ /* 0x040fe20000400000 */
[C---:B------:R-:W-:Y:S01]  /*7130*/  FFMA R41, R71.reuse, R113, R41 ;  /* 0x0000007147297223 */ /* 0x040fe20000000029 */
[C---:B------:R-:W-:Y:S01]  /*7140*/  FMUL R50, R70.reuse, R57 ;  /* 0x0000003946327220 */ /* 0x040fe20000400000 */
[C---:B------:R-:W-:Y:S01]  /*7150*/  FMUL R57, R70.reuse, R64 ;  /* 0x0000004046397220 */ /* 0x040fe20000400000 */
[----:B------:R-:W-:Y:S01]  /*7160*/  FFMA R42, R71, R114, R42 ;  /* 0x00000072472a7223 */ /* 0x000fe2000000002a */
[C---:B------:R-:W-:Y:S01]  /*7170*/  FMUL R46, R70.reuse, R53 ;  /* 0x00000035462e7220 */ /* 0x040fe20000400000 */
[--C-:B------:R-:W-:Y:S01]  /*7180*/  HADD2.F32 R119, -RZ, R120.reuse.H0_H0 ;  /* 0x20000078ff777230 */ /* 0x100fe20000004100 */
[----:B------:R-:W-:Y:S01]  /*7190*/  F2FP.SATFINITE.E5M2.F32.PACK_AB_MERGE_C R64, R5, R4, R76 ;  /* 0x000000040540723e */ /* 0x000fe2000480604c */
[C---:B------:R-:W-:Y:S01]  /*71a0*/  FMUL R51, R70.reuse, R58 ;  /* 0x0000003a46337220 */ /* 0x040fe20000400000 */
[C---:B------:R-:W-:Y:S01]  /*71b0*/  FMUL R53, R70.reuse, R60 ;  /* 0x0000003c46357220 */ /* 0x040fe20000400000 */
[C---:B------:R-:W-:Y:S01]  /*71c0*/  FFMA R43, R71.reuse, R115, R43 ;  /* 0x00000073472b7223 */ /* 0x040fe2000000002b */
[----:B------:R-:W-:Y:S02]  /*71d0*/  HADD2.F32 R120, -RZ, R120.H1_H1 ;  /* 0x30000078ff787230 */ /* 0x000fe40000004100 */
[C---:B------:R-:W-:Y:S01]  /*71e0*/  FMUL R47, R70.reuse, R54 ;  /* 0x00000036462f7220 */ /* 0x040fe20000400000 */
[C---:B------:R-:W-:Y:S01]  /*71f0*/  FMUL R58, R70.reuse, R65 ;  /* 0x00000041463a7220 */ /* 0x040fe20000400000 */
[----:B------:R-:W-:Y:S01]  /*7200*/  FMUL R60, R70, R67 ;  /* 0x00000043463c7220 */ /* 0x000fe20000400000 */
[----:B------:R-:W-:Y:S01]  /*7210*/  F2FP.SATFINITE.E5M2.F32.PACK_AB_MERGE_C R5, R20, R11, RZ ;  /* 0x0000000b1405723e */ /* 0x000fe200048060ff */
[----:B------:R-:W-:Y:S01]  /*7220*/  FFMA R44, R71, R116, R44 ;  /* 0x00000074472c7223 */ /* 0x000fe2000000002c */
[C---:B------:R-:W-:Y:S01]  /*7230*/  FMUL R48, R70.reuse, R55 ;  /* 0x0000003746307220 */ /* 0x040fe20000400000 */
[----:B------:R-:W-:Y:S01]  /*7240*/  F2FP.SATFINITE.E5M2.F32.PACK_AB_MERGE_C R65, R9, R8, R129 ;  /* 0x000000080941723e */ /* 0x000fe20004806081 */
[----:B------:R-:W-:Y:S01]  /*7250*/  FFMA R45, R71, R117, R45 ;  /* 0x00000075472d7223 */ /* 0x000fe2000000002d */
[----:B------:R-:W-:Y:S01]  /*7260*/  F2FP.SATFINITE.E5M2.F32.PACK_AB_MERGE_C R67, R17, R16, R18 ;  /* 0x000000101143723e */ /* 0x000fe20004806012 */
[----:B------:R-:W-:Y:S01]  /*7270*/  FMUL R49, R70, R56 ;  /* 0x0000003846317220 */ /* 0x000fe20000400000 */
[C---:B------:R-:W-:Y:S01]  /*7280*/  FFMA R46, R71.reuse, R118, R46 ;  /* 0x00000076472e7223 */ /* 0x040fe2000000002e */
[--C-:B------:R-:W-:Y:S02]  /*7290*/  HADD2.F32 R123, -RZ, R124.reuse.H0_H0 ;  /* 0x2000007cff7b7230 */ /* 0x100fe40000004100 */
[C---:B------:R-:W-:Y:S01]  /*72a0*/  FFMA R47, R71.reuse, R119, R47 ;  /* 0x00000077472f7223 */ /* 0x040fe2000000002f */
[----:B------:R1:W-:Y:S01]  /*72b0*/  STS.128 [R140+UR44+0x2200], R64 ;  /* 0x002200408c007988 */ /* 0x0003e20008000c2c */
[----:B------:R-:W-:Y:S01]  /*72c0*/  HADD2.F32 R124, -RZ, R124.H1_H1 ;  /* 0x3000007cff7c7230 */ /* 0x000fe20000004100 */
[----:B------:R-:W-:Y:S01]  /*72d0*/  F2FP.SATFINITE.E5M2.F32.PACK_AB_MERGE_C R5, R10, R7, R5 ;  /* 0x000000070a05723e */ /* 0x000fe20004806005 */
[C---:B------:R-:W-:Y:S01]  /*72e0*/  FFMA R48, R71.reuse, R120, R48 ;  /* 0x0000007847307223 */ /* 0x040fe20000000030 */
[----:B------:R-:W-:Y:S01]  /*72f0*/  F2FP.SATFINITE.E5M2.F32.PACK_AB_MERGE_C R7, R28, R27, RZ ;  /* 0x0000001b1c07723e */ /* 0x000fe200048060ff */
        /* <DEDUP_REMOVED lines=8> */
[----:B------:R-:W-:Y:S01]  /*7380*/  FMUL R56, R70, R63 ;  /* 0x0000003f46387220 */ /* 0x000fe20000400000 */
[----:B------:R-:W-:Y:S01]  /*7390*/  F2FP.SATFINITE.E5M2.F32.PACK_AB_MERGE_C R4, R2, R0, R3 ;  /* 0x000000000204723e */ /* 0x000fe20004806003 */
[C---:B------:R-:W-:Y:S01]  /*73a0*/  FFMA R53, R71.reuse, R125, R53 ;  /* 0x0000007d47357223 */ /* 0x040fe20000000035 */
[----:B------:R-:W-:Y:S01]  /*73b0*/  F2FP.SATFINITE.E5M2.F32.PACK_AB_MERGE_C R7, R26, R25, R7 ;  /* 0x000000191a07723e */ /* 0x000fe20004806007 */
[C---:B------:R-:W-:Y:S01]  /*73c0*/  FFMA R54, R71.reuse, R126, R54 ;  /* 0x0000007e47367223 */ /* 0x040fe20000000036 */
[C---:B------:R-:W-:Y:S01]  /*73d0*/  FFMA R55, R71.reuse, R127, R55 ;  /* 0x0000007f47377223 */ /* 0x040fe20000000037 */
[----:B------:R-:W-:Y:S01]  /*73e0*/  F2FP.SATFINITE.E5M2.F32.PACK_AB_MERGE_C R35, R36, R35, RZ ;  /* 0x000000232423723e */ /* 0x000fe200048060ff */
[C---:B------:R-:W-:Y:S01]  /*73f0*/  FFMA R56, R71.reuse, R128, R56 ;  /* 0x0000008047387223 */ /* 0x040fe20000000038 */
[----:B------:R1:W-:Y:S01]  /*7400*/  STS.128 [R149+0x2010], R4 ;  /* 0x0020100495007388 */ /* 0x0003e20000000c00 */
[----:B------:R-:W-:Y:S01]  /*7410*/  F2FP.SATFINITE.E5M2.F32.PACK_AB_MERGE_C R39, R40, R39, RZ ;  /* 0x000000272827723e */ /* 0x000fe200048060ff */
[C---:B------:R-:W-:Y:S01]  /*7420*/  FFMA R57, R71.reuse, R72, R57 ;  /* 0x0000004847397223 */ /* 0x040fe20000000039 */
[----:B------:R-:W-:Y:S01]  /*7430*/  F2FP.SATFINITE.E5M2.F32.PACK_AB_MERGE_C R43, R44, R43, RZ ;  /* 0x0000002b2c2b723e */ /* 0x000fe200048060ff */
[C---:B------:R-:W-:Y:S01]  /*7440*/  FFMA R58, R71.reuse, R73, R58 ;  /* 0x00000049473a7223 */ /* 0x040fe2000000003a */
[C---:B------:R-:W-:Y:S01]  /*7450*/  FFMA R59, R71.reuse, R74, R59 ;  /* 0x0000004a473b7223 */ /* 0x040fe2000000003b */
[----:B------:R-:W-:Y:S01]  /*7460*/  F2FP.SATFINITE.E5M2.F32.PACK_AB_MERGE_C R33, R34, R33, R35 ;  /* 0x000000212221723e */ /* 0x000fe20004806023 */
[----:B------:R-:W-:Y:S01]  /*7470*/  FFMA R60, R71, R75, R60 ;  /* 0x0000004b473c7223 */ /* 0x000fe2000000003c */
[----:B------:R-:W-:Y:S02]  /*7480*/  F2FP.SATFINITE.E5M2.F32.PACK_AB_MERGE_C R34, R38, R37, R39 ;  /* 0x000000252622723e */ /* 0x000fe40004806027 */
[----:B------:R-:W-:Y:S02]  /*7490*/  F2FP.SATFINITE.E5M2.F32.PACK_AB_MERGE_C R35, R42, R41, R43 ;  /* 0x000000292a23723e */ /* 0x000fe4000480602b */
[----:B------:R-:W-:Y:S02]  /*74a0*/  F2FP.SATFINITE.E5M2.F32.PACK_AB_MERGE_C R51, R52, R51, RZ ;  /* 0x000000333433723e */ /* 0x000fe400048060ff */
[----:B------:R-:W-:Y:S01]  /*74b0*/  F2FP.SATFINITE.E5M2.F32.PACK_AB_MERGE_C R48, R48, R47, RZ ;  /* 0x0000002f3030723e */ /* 0x000fe200048060ff */
[----:B------:R1:W-:Y:S01]  /*74c0*/  STS.128 [R148+0x2020], R32 ;  /* 0x0020202094007388 */ /* 0x0003e20000000c00 */
[----:B------:R-:W-:Y:S02]  /*74d0*/  F2FP.SATFINITE.E5M2.F32.PACK_AB_MERGE_C R55, R56, R55, RZ ;  /* 0x000000373837723e */ /* 0x000fe400048060ff */
[----:B------:R-:W-:Y:S02]  /*74e0*/  F2FP.SATFINITE.E5M2.F32.PACK_AB_MERGE_C R59, R60, R59, RZ ;  /* 0x0000003b3c3b723e */ /* 0x000fe400048060ff */
[----:B------:R-:W-:Y:S02]  /*74f0*/  F2FP.SATFINITE.E5M2.F32.PACK_AB_MERGE_C R49, R50, R49, R51 ;  /* 0x000000313231723e */ /* 0x000fe40004806033 */
[----:B------:R-:W-:Y:S02]  /*7500*/  F2FP.SATFINITE.E5M2.F32.PACK_AB_MERGE_C R48, R46, R45, R48 ;  /* 0x0000002d2e30723e */ /* 0x000fe40004806030 */
[----:B------:R-:W-:Y:S02]  /*7510*/  F2FP.SATFINITE.E5M2.F32.PACK_AB_MERGE_C R50, R54, R53, R55 ;  /* 0x000000353632723e */ /* 0x000fe40004806037 */
[----:B------:R-:W-:Y:S05]  /*7520*/  F2FP.SATFINITE.E5M2.F32.PACK_AB_MERGE_C R51, R58, R57, R59 ;  /* 0x000000393a33723e */ /* 0x000fea000480603b */
[----:B------:R1:W-:Y:S01]  /*7530*/  STS.128 [R147+0x2030], R48 ;  /* 0x0020303093007388 */ /* 0x0003e20000000c00 */
[----:B------:R-:W-:Y:S01]  /*7540*/  @!PT LDS RZ, [RZ] ;  /* 0x00000000fffff984 */ /* 0x000fe20000000800 */
[----:B------:R-:W-:Y:S01]  /*7550*/  @!PT LDS RZ, [RZ] ;  /* 0x00000000fffff984 */ /* 0x000fe20000000800 */
[----:B------:R-:W-:Y:S01]  /*7560*/  @!PT LDS RZ, [RZ] ;  /* 0x00000000fffff984 */ /* 0x000fe20000000800 */
[----:B------:R-:W-:Y:S01]  /*7570*/  @!PT LDS RZ, [RZ] ;  /* 0x00000000fffff984 */ /* 0x000fe20000000800 */
[----:B------:R3:W-:Y:S07]  /*7580*/  MEMBAR.ALL.CTA ;  /* 0x0000000000007992 */ /* 0x0007ee0000008000 */
[----:B---3--:R-:W3:Y:S02]  /*7590*/  FENCE.VIEW.ASYNC.S ;  /* 0x00000000000073c6 */ /* 0x008ee40000000000 */
[----:B---3--:R-:W-:Y:S06]  /*75a0*/  BAR.SYNC.DEFER_BLOCKING 0x1, 0x80 ;  /* 0x0042000000007b1d */ /* 0x008fec0000010000 */
[----:B------:R-:W-:Y:S05]  /*75b0*/  @P0 BRA `(.L_x_114) ;  /* 0x0000000000300947 */ /* 0x000fea0003800000 */
[----:B------:R-:W-:Y:S02]  /*75c0*/  UIADD3 UR4, UPT, UPT, UR44, 0x2200, URZ ;  /* 0x000022002c047890 */ /* 0x000fe4000fffe0ff */
[----:B------:R-:W-:Y:S02]  /*75d0*/  USHF.L.U32 UR9, UR45, 0x6, URZ ;  /* 0x000000062d097899 */ /* 0x000fe400080006ff */
[----:B------:R-:W-:Y:S02]  /*75e0*/  USHF.L.U32 UR10, UR46, 0x7, URZ ;  /* 0x000000072e0a7899 */ /* 0x000fe400080006ff */
[----:B------:R-:W-:Y:S01]  /*75f0*/  MOV R150, UR4 ;  /* 0x0000000400967c02 */ /* 0x000fe20008000f00 */
[----:B------:R-:W-:Y:S01]  /*7600*/  UIADD3 UR4, UP0, UPT, UR62, 0x680, URZ ;  /* 0x000006803e047890 */ /* 0x000fe2000ff1e0ff */
[----:B------:R-:W-:Y:S02]  /*7610*/  UMOV UR11, UR36 ;  /* 0x00000024000b7c82 */ /* 0x000fe40008000000 */
[----:B------:R-:W-:Y:S01]  /*7620*/  R2UR UR8, R150 ;  /* 0x00000000960872ca */ /* 0x000fe200000e0000 */
[----:B------:R-:W-:Y:S11]  /*7630*/  UIADD3.X UR5, UPT, UPT, URZ, UR63, URZ, UP0, !UPT ;  /* 0x0000003fff057290 */ /* 0x000ff600087fe4ff */
[----:B------:R-:W-:Y:S01]  /*7640*/  @!UPT UIADD3 URZ, UPT, UPT, URZ, URZ, URZ ;  /* 0x000000fffffff290 */ /* 0x000fe2000fffe0ff */
[----:B------:R3:W-:Y:S01]  /*7650*/  UTMASTG.3D [UR8], [UR4] ;  /* 0x00000008040073b5 */ /* 0x0007e20008010000 */
[----:B------:R0:W-:Y:S01]  /*7660*/  UTMACMDFLUSH ;  /* 0x00000000000079b7 */ /* 0x0001e20000000000 */
[----:B---3--:R-:W-:Y:S04]  /*7670*/  DEPBAR.LE SB0, 0x0 ;  /* 0x000080000000791a */ /* 0x008fe80000000000 */
.L_x_114:
[----:B------:R-:W-:Y:S05]  /*7680*/  BSYNC.RECONVERGENT B0 ;  /* 0x0000000000007941 */ /* 0x000fea0003800200 */
.L_x_113:
[----:B------:R-:W-:Y:S01]  /*7690*/  BAR.SYNC.DEFER_BLOCKING 0x1, 0x80 ;  /* 0x0042000000007b1d */ /* 0x000fe20000010000 */
[----:B------:R-:W-:Y:S01]  /*76a0*/  ISETP.NE.AND P0, PT, R143, 0x2, PT ;  /* 0x000000028f00780c */ /* 0x000fe20003f05270 */
[----:B------:R-:W-:Y:S01]  /*76b0*/  UISETP.NE.AND UP0, UPT, UR47, URZ, UPT ;  /* 0x000000ff2f00728c */ /* 0x000fe2000bf05270 */
[----:B------:R-:W-:Y:S01]  /*76c0*/  ISETP.NE.AND P1, PT, R68, 0x4, PT ;  /* 0x000000044400780c */ /* 0x000fe20003f25270 */
[----:B------:R-:W-:Y:S01]  /*76d0*/  UIADD3 UR45, UPT, UPT, UR37, UR55, URZ ;  /* 0x00000037252d7290 */ /* 0x000fe2000fffe0ff */
[----:B------:R-:W-:Y:S01]  /*76e0*/  SEL R2, RZ, 0x1, P0 ;  /* 0x00000001ff027807 */ /* 0x000fe20000000000 */
[----:B------:R-:W-:Y:S01]  /*76f0*/  UIADD3 UR46, UPT, UPT, UR38, UR58, URZ ;  /* 0x0000003a262e7290 */ /* 0x000fe2000fffe0ff */
[----:B------:R-:W-:Y:S02]  /*7700*/  SEL R0, RZ, 0x1, P1 ;  /* 0x00000001ff007807 */ /* 0x000fe40000800000 */
[----:B------:R-:W-:Y:S02]  /*7710*/  LOP3.LUT R145, R145, R2, RZ, 0x3c, !PT ;  /* 0x0000000291917212 */ /* 0x000fe400078e3cff */
[----:B------:R-:W-:Y:S02]  /*7720*/  LOP3.LUT R146, R146, R0, RZ, 0x3c, !PT ;  /* 0x0000000092927212 */ /* 0x000fe400078e3cff */
[----:B------:R-:W-:Y:S02]  /*7730*/  SEL R143, R143, RZ, P0 ;  /* 0x000000ff8f8f7207 */ /* 0x000fe40000000000 */
[----:B------:R-:W-:Y:S01]  /*7740*/  SEL R68, R68, RZ, P1 ;  /* 0x000000ff44447207 */ /* 0x000fe20000800000 */
[----:B------:R-:W-:Y:S01]  /*7750*/  UMOV UR36, UR54 ;  /* 0x0000003600247c82 */ /* 0x000fe20008000000 */
[----:B------:R-:W-:Y:S05]  /*7760*/  BRA.U UP0, `(.L_x_115) ;  /* 0xffffffdd00187547 */ /* 0x000fea000b83ffff */
[----:B------:R-:W-:Y:S05]  /*7770*/  EXIT ;  /* 0x000000000000794d */ /* 0x000fea0003800000 */
.L_x_25:
[----:B-1----:R1:W2:Y:S02]  /*7780*/  SYNCS.PHASECHK.TRANS64.TRYWAIT P0, [R0+URZ+0x1a0], R2 ;  /* 0x0001a002000075a7 */ /* 0x0022a400080011ff */
[----:B--2---:R-:W-:Y:S05]  /*7790*/  @!P0 NANOSLEEP.SYNCS 0x989680 ;  /* 0x009896800000895d */ /* 0x004fea0003900000 */
[----:B------:R-:W2:Y:S02]  /*77a0*/  @!P0 SYNCS.PHASECHK.TRANS64 P0, [R0+URZ+0x1a0], R2 ;  /* 0x0001a002000085a7 */ /* 0x000ea400080010ff */
[----:B--2---:R-:W-:Y:S05]  /*77b0*/  @!P0 BRA `(.L_x_25) ;  /* 0xfffffffc00f08947 */ /* 0x004fea000383ffff */
[----:B------:R-:W-:Y:S05]  /*77c0*/  BRA `(.L_x_116) ;  /* 0xffffffa000847947 */ /* 0x000fea000383ffff */
.L_x_28:
[----:B-1----:R-:W-:-:S07]  /*77d0*/  MOV R0, UR33 ;  /* 0x0000002100007c02 */ /* 0x002fce0008000f00 */
.L_x_117:
[----:B-1----:R1:W2:Y:S02]  /*77e0*/  SYNCS.PHASECHK.TRANS64.TRYWAIT P0, [R0+URZ+0x88], R3 ;  /* 0x00008803000075a7 */ /* 0x0022a400080011ff */
[----:B--2---:R-:W-:Y:S05]  /*77f0*/  @!P0 NANOSLEEP.SYNCS 0x989680 ;  /* 0x009896800000895d */ /* 0x004fea0003900000 */
[----:B------:R-:W2:Y:S02]  /*7800*/  @!P0 SYNCS.PHASECHK.TRANS64 P0, [R0+URZ+0x88], R3 ;  /* 0x00008803000085a7 */ /* 0x000ea400080010ff */
[----:B--2---:R-:W-:Y:S05]  /*7810*/  @!P0 BRA `(.L_x_117) ;  /* 0xfffffffc00f08947 */ /* 0x004fea000383ffff */
[----:B------:R-:W-:Y:S05]  /*7820*/  BRA `(.L_x_27) ;  /* 0xffffffa000c47947 */ /* 0x000fea000383ffff */
.L_x_35:
[----:B-1----:R-:W-:-:S07]  /*7830*/  MOV R0, UR17 ;  /* 0x0000001100007c02 */ /* 0x002fce0008000f00 */
.L_x_118:
[----:B-1----:R1:W2:Y:S02]  /*7840*/  SYNCS.PHASECHK.TRANS64.TRYWAIT P0, [R0+URZ+0x88], R3 ;  /* 0x00008803000075a7 */ /* 0x0022a400080011ff */
[----:B--2---:R-:W-:Y:S05]  /*7850*/  @!P0 NANOSLEEP.SYNCS 0x989680 ;  /* 0x009896800000895d */ /* 0x004fea0003900000 */
[----:B------:R-:W2:Y:S02]  /*7860*/  @!P0 SYNCS.PHASECHK.TRANS64 P0, [R0+URZ+0x88], R3 ;  /* 0x00008803000085a7 */ /* 0x000ea400080010ff */
[----:B--2---:R-:W-:Y:S05]  /*7870*/  @!P0 BRA `(.L_x_118) ;  /* 0xfffffffc00f08947 */ /* 0x004fea000383ffff */
[----:B------:R-:W-:Y:S05]  /*7880*/  BRA `(.L_x_34) ;  /* 0xffffffa400807947 */ /* 0x000fea000383ffff */
.L_x_40:
[----:B-1----:R1:W2:Y:S02]  /*7890*/  SYNCS.PHASECHK.TRANS64.TRYWAIT P0, [R3+URZ+0x130], R0 ;  /* 0x00013000030075a7 */ /* 0x0022a400080011ff */
[----:B--2---:R-:W-:Y:S05]  /*78a0*/  @!P0 NANOSLEEP.SYNCS 0x989680 ;  /* 0x009896800000895d */ /* 0x004fea0003900000 */
[----:B------:R-:W2:Y:S02]  /*78b0*/  @!P0 SYNCS.PHASECHK.TRANS64 P0, [R3+URZ+0x130], R0 ;  /* 0x00013000030085a7 */ /* 0x000ea400080010ff */
[----:B--2---:R-:W-:Y:S05]  /*78c0*/  @!P0 BRA `(.L_x_40) ;  /* 0xfffffffc00f08947 */ /* 0x004fea000383ffff */
[----:B------:R-:W-:Y:S05]  /*78d0*/  BRA `(.L_x_119) ;  /* 0xffffffa800207947 */ /* 0x000fea000383ffff */
.L_x_44:
[----:B------:R-:W-:-:S07]  /*78e0*/  MOV R0, UR4 ;  /* 0x0000000400007c02 */ /* 0x000fce0008000f00 */
.L_x_120:
[----:B-1----:R1:W2:Y:S02]  /*78f0*/  SYNCS.PHASECHK.TRANS64.TRYWAIT P0, [R0+URZ], R2 ;  /* 0x00000002000075a7 */ /* 0x0022a400080011ff */
[----:B--2---:R-:W-:Y:S05]  /*7900*/  @!P0 NANOSLEEP.SYNCS 0x989680 ;  /* 0x009896800000895d */ /* 0x004fea0003900000 */
[----:B------:R-:W2:Y:S02]  /*7910*/  @!P0 SYNCS.PHASECHK.TRANS64 P0, [R0+URZ], R2 ;  /* 0x00000002000085a7 */ /* 0x000ea400080010ff */
[----:B--2---:R-:W-:Y:S05]  /*7920*/  @!P0 BRA `(.L_x_120) ;  /* 0xfffffffc00f08947 */ /* 0x004fea000383ffff */
[----:B------:R-:W-:Y:S05]  /*7930*/  BRA `(.L_x_121) ;  /* 0xffffffac00c47947 */ /* 0x000fea000383ffff */
.L_x_45:
[----:B------:R-:W-:-:S07]  /*7940*/  MOV R0, UR5 ;  /* 0x0000000500007c02 */ /* 0x000fce0008000f00 */
.L_x_122:
[----:B-1----:R1:W2:Y:S02]  /*7950*/  SYNCS.PHASECHK.TRANS64.TRYWAIT P0, [R0+URZ], R3 ;  /* 0x00000003000075a7 */ /* 0x0022a400080011ff */
[----:B--2---:R-:W-:Y:S05]  /*7960*/  @!P0 NANOSLEEP.SYNCS 0x989680 ;  /* 0x009896800000895d */ /* 0x004fea0003900000 */
[----:B------:R-:W2:Y:S02]  /*7970*/  @!P0 SYNCS.PHASECHK.TRANS64 P0, [R0+URZ], R3 ;  /* 0x00000003000085a7 */ /* 0x000ea400080010ff */
[----:B--2---:R-:W-:Y:S05]  /*7980*/  @!P0 BRA `(.L_x_122) ;  /* 0xfffffffc00f08947 */ /* 0x004fea000383ffff */
[----:B------:R-:W-:Y:S05]  /*7990*/  BRA `(.L_x_123) ;  /* 0xffffffac00d07947 */ /* 0x000fea000383ffff */
.L_x_46:
[----:B------:R-:W-:-:S07]  /*79a0*/  MOV R0, UR5 ;  /* 0x0000000500007c02 */ /* 0x000fce0008000f00 */
.L_x_124:
[----:B-1----:R1:W2:Y:S02]  /*79b0*/  SYNCS.PHASECHK.TRANS64.TRYWAIT P0, [R0+URZ], R3 ;  /* 0x00000003000075a7 */ /* 0x0022a400080011ff */
[----:B--2---:R-:W-:Y:S05]  /*79c0*/  @!P0 NANOSLEEP.SYNCS 0x989680 ;  /* 0x009896800000895d */ /* 0x004fea0003900000 */
[----:B------:R-:W2:Y:S02]  /*79d0*/  @!P0 SYNCS.PHASECHK.TRANS64 P0, [R0+URZ], R3 ;  /* 0x00000003000085a7 */ /* 0x000ea400080010ff */
[----:B--2---:R-:W-:Y:S05]  /*79e0*/  @!P0 BRA `(.L_x_124) ;  /* 0xfffffffc00f08947 */ /* 0x004fea000383ffff */
[----:B------:R-:W-:Y:S05]  /*79f0*/  BRA `(.L_x_125) ;  /* 0xffffffac00dc7947 */ /* 0x000fea000383ffff */
.L_x_47:
[----:B------:R-:W-:-:S07]  /*7a00*/  MOV R0, UR5 ;  /* 0x0000000500007c02 */ /* 0x000fce0008000f00 */
.L_x_126:
[----:B-1----:R1:W2:Y:S02]  /*7a10*/  SYNCS.PHASECHK.TRANS64.TRYWAIT P0, [R0+URZ], R3 ;  /* 0x00000003000075a7 */ /* 0x0022a400080011ff */
[----:B--2---:R-:W-:Y:S05]  /*7a20*/  @!P0 NANOSLEEP.SYNCS 0x989680 ;  /* 0x009896800000895d */ /* 0x004fea0003900000 */
[----:B------:R-:W2:Y:S02]  /*7a30*/  @!P0 SYNCS.PHASECHK.TRANS64 P0, [R0+URZ], R3 ;  /* 0x00000003000085a7 */ /* 0x000ea400080010ff */
[----:B--2---:R-:W-:Y:S05]  /*7a40*/  @!P0 BRA `(.L_x_126) ;  /* 0xfffffffc00f08947 */ /* 0x004fea000383ffff */
[----:B------:R-:W-:Y:S05]  /*7a50*/  BRA `(.L_x_127) ;  /* 0xffffffac00e87947 */ /* 0x000fea000383ffff */
.L_x_48:
[----:B------:R-:W-:-:S07]  /*7a60*/  MOV R0, UR5 ;  /* 0x0000000500007c02 */ /* 0x000fce0008000f00 */
.L_x_128:
[----:B-1----:R1:W2:Y:S02]  /*7a70*/  SYNCS.PHASECHK.TRANS64.TRYWAIT P0, [R0+URZ], R3 ;  /* 0x00000003000075a7 */ /* 0x0022a400080011ff */
[----:B--2---:R-:W-:Y:S05]  /*7a80*/  @!P0 NANOSLEEP.SYNCS 0x989680 ;  /* 0x009896800000895d */ /* 0x004fea0003900000 */
[----:B------:R-:W2:Y:S02]  /*7a90*/  @!P0 SYNCS.PHASECHK.TRANS64 P0, [R0+URZ], R3 ;  /* 0x00000003000085a7 */ /* 0x000ea400080010ff */
[----:B--2---:R-:W-:Y:S05]  /*7aa0*/  @!P0 BRA `(.L_x_128) ;  /* 0xfffffffc00f08947 */ /* 0x004fea000383ffff */
[----:B------:R-:W-:Y:S05]  /*7ab0*/  BRA `(.L_x_129) ;  /* 0xffffffac00f47947 */ /* 0x000fea000383ffff */
.L_x_49:
[----:B------:R-:W-:-:S07]  /*7ac0*/  MOV R0, UR5 ;  /* 0x0000000500007c02 */ /* 0x000fce0008000f00 */
.L_x_130:
[----:B-1----:R1:W2:Y:S02]  /*7ad0*/  SYNCS.PHASECHK.TRANS64.TRYWAIT P0, [R0+URZ], R3 ;  /* 0x00000003000075a7 */ /* 0x0022a400080011ff */
[----:B--2---:R-:W-:Y:S05]  /*7ae0*/  @!P0 NANOSLEEP.SYNCS 0x989680 ;  /* 0x009896800000895d */ /* 0x004fea0003900000 */
[----:B------:R-:W2:Y:S02]  /*7af0*/  @!P0 SYNCS.PHASECHK.TRANS64 P0, [R0+URZ], R3 ;  /* 0x00000003000085a7 */ /* 0x000ea400080010ff */
[----:B--2---:R-:W-:Y:S05]  /*7b00*/  @!P0 BRA `(.L_x_130) ;  /* 0xfffffffc00f08947 */ /* 0x004fea000383ffff */
[----:B------:R-:W-:Y:S05]  /*7b10*/  BRA `(.L_x_131) ;  /* 0xffffffb000007947 */ /* 0x000fea000383ffff */
.L_x_50:
[----:B------:R-:W-:-:S07]  /*7b20*/  MOV R0, UR5 ;  /* 0x0000000500007c02 */ /* 0x000fce0008000f00 */
.L_x_132:
[----:B-1----:R1:W2:Y:S02]  /*7b30*/  SYNCS.PHASECHK.TRANS64.TRYWAIT P0, [R0+URZ], R3 ;  /* 0x00000003000075a7 */ /* 0x0022a400080011ff */
[----:B--2---:R-:W-:Y:S05]  /*7b40*/  @!P0 NANOSLEEP.SYNCS 0x989680 ;  /* 0x009896800000895d */ /* 0x004fea0003900000 */
[----:B------:R-:W2:Y:S02]  /*7b50*/  @!P0 SYNCS.PHASECHK.TRANS64 P0, [R0+URZ], R3 ;  /* 0x00000003000085a7 */ /* 0x000ea400080010ff */
[----:B--2---:R-:W-:Y:S05]  /*7b60*/  @!P0 BRA `(.L_x_132) ;  /* 0xfffffffc00f08947 */ /* 0x004fea000383ffff */
[----:B------:R-:W-:Y:S05]  /*7b70*/  BRA `(.L_x_133) ;  /* 0xffffffb0000c7947 */ /* 0x000fea000383ffff */
.L_x_51:
[----:B------:R-:W-:-:S07]  /*7b80*/  MOV R0, UR5 ;  /* 0x0000000500007c02 */ /* 0x000fce0008000f00 */
.L_x_134:
[----:B-1----:R1:W2:Y:S02]  /*7b90*/  SYNCS.PHASECHK.TRANS64.TRYWAIT P0, [R0+URZ], R3 ;  /* 0x00000003000075a7 */ /* 0x0022a400080011ff */
[----:B--2---:R-:W-:Y:S05]  /*7ba0*/  @!P0 NANOSLEEP.SYNCS 0x989680 ;  /* 0x009896800000895d */ /* 0x004fea0003900000 */
[----:B------:R-:W2:Y:S02]  /*7bb0*/  @!P0 SYNCS.PHASECHK.TRANS64 P0, [R0+URZ], R3 ;  /* 0x00000003000085a7 */ /* 0x000ea400080010ff */
[----:B--2---:R-:W-:Y:S05]  /*7bc0*/  @!P0 BRA `(.L_x_134) ;  /* 0xfffffffc00f08947 */ /* 0x004fea000383ffff */
[----:B------:R-:W-:Y:S05]  /*7bd0*/  BRA `(.L_x_135) ;  /* 0xffffffb000187947 */ /* 0x000fea000383ffff */
.L_x_52:
[----:B------:R-:W-:-:S07]  /*7be0*/  MOV R0, UR5 ;  /* 0x0000000500007c02 */ /* 0x000fce0008000f00 */
.L_x_136:
[----:B-1----:R1:W2:Y:S02]  /*7bf0*/  SYNCS.PHASECHK.TRANS64.TRYWAIT P0, [R0+URZ], R3 ;  /* 0x00000003000075a7 */ /* 0x0022a400080011ff */
[----:B--2---:R-:W-:Y:S05]  /*7c00*/  @!P0 NANOSLEEP.SYNCS 0x989680 ;  /* 0x009896800000895d */ /* 0x004fea0003900000 */
[----:B------:R-:W2:Y:S02]  /*7c10*/  @!P0 SYNCS.PHASECHK.TRANS64 P0, [R0+URZ], R3 ;  /* 0x00000003000085a7 */ /* 0x000ea400080010ff */
[----:B--2---:R-:W-:Y:S05]  /*7c20*/  @!P0 BRA `(.L_x_136) ;  /* 0xfffffffc00f08947 */ /* 0x004fea000383ffff */
[----:B------:R-:W-:Y:S05]  /*7c30*/  BRA `(.L_x_137) ;  /* 0xffffffb000247947 */ /* 0x000fea000383ffff */
.L_x_53:
[----:B------:R-:W-:-:S07]  /*7c40*/  MOV R0, UR5 ;  /* 0x0000000500007c02 */ /* 0x000fce0008000f00 */
.L_x_138:
[----:B-1----:R1:W2:Y:S02]  /*7c50*/  SYNCS.PHASECHK.TRANS64.TRYWAIT P0, [R0+URZ], R3 ;  /* 0x00000003000075a7 */ /* 0x0022a400080011ff */
[----:B--2---:R-:W-:Y:S05]  /*7c60*/  @!P0 NANOSLEEP.SYNCS 0x989680 ;  /* 0x009896800000895d */ /* 0x004fea0003900000 */
[----:B------:R-:W2:Y:S02]  /*7c70*/  @!P0 SYNCS.PHASECHK.TRANS64 P0, [R0+URZ], R3 ;  /* 0x00000003000085a7 */ /* 0x000ea400080010ff */
[----:B--2---:R-:W-:Y:S05]  /*7c80*/  @!P0 BRA `(.L_x_138) ;  /* 0xfffffffc00f08947 */ /* 0x004fea000383ffff */
[----:B------:R-:W-:Y:S05]  /*7c90*/  BRA `(.L_x_139) ;  /* 0xffffffb000307947 */ /* 0x000fea000383ffff */
.L_x_54:
[----:B------:R-:W-:-:S07]  /*7ca0*/  MOV R0, UR5 ;  /* 0x0000000500007c02 */ /* 0x000fce0008000f00 */
.L_x_140:
[----:B-1----:R1:W2:Y:S02]  /*7cb0*/  SYNCS.PHASECHK.TRANS64.TRYWAIT P0, [R0+URZ], R3 ;  /* 0x00000003000075a7 */ /* 0x0022a400080011ff */
[----:B--2---:R-:W-:Y:S05]  /*7cc0*/  @!P0 NANOSLEEP.SYNCS 0x989680 ;  /* 0x009896800000895d */ /* 0x004fea0003900000 */
[----:B------:R-:W2:Y:S02]  /*7cd0*/  @!P0 SYNCS.PHASECHK.TRANS64 P0, [R0+URZ], R3 ;  /* 0x00000003000085a7 */ /* 0x000ea400080010ff */
[----:B--2---:R-:W-:Y:S05]  /*7ce0*/  @!P0 BRA `(.L_x_140) ;  /* 0xfffffffc00f08947 */ /* 0x004fea000383ffff */
[----:B------:R-:W-:Y:S05]  /*7cf0*/  BRA `(.L_x_141) ;  /* 0xffffffb0003c7947 */ /* 0x000fea000383ffff */
.L_x_55:
[----:B------:R-:W-:-:S07]  /*7d00*/  MOV R0, UR5 ;  /* 0x0000000500007c02 */ /* 0x000fce0008000f00 */
.L_x_142:
[----:B-1----:R1:W2:Y:S02]  /*7d10*/  SYNCS.PHASECHK.TRANS64.TRYWAIT P0, [R0+URZ], R3 ;  /* 0x00000003000075a7 */ /* 0x0022a400080011ff */
[----:B--2---:R-:W-:Y:S05]  /*7d20*/  @!P0 NANOSLEEP.SYNCS 0x989680 ;  /* 0x009896800000895d */ /* 0x004fea0003900000 */
[----:B------:R-:W2:Y:S02]  /*7d30*/  @!P0 SYNCS.PHASECHK.TRANS64 P0, [R0+URZ], R3 ;  /* 0x00000003000085a7 */ /* 0x000ea400080010ff */
[----:B--2---:R-:W-:Y:S05]  /*7d40*/  @!P0 BRA `(.L_x_142) ;  /* 0xfffffffc00f08947 */ /* 0x004fea000383ffff */
[----:B------:R-:W-:Y:S05]  /*7d50*/  BRA `(.L_x_143) ;  /* 0xffffffb000487947 */ /* 0x000fea000383ffff */
.L_x_56:
[----:B------:R-:W-:-:S07]  /*7d60*/  MOV R0, UR5 ;  /* 0x0000000500007c02 */ /* 0x000fce0008000f00 */
.L_x_144:
[----:B-1----:R1:W2:Y:S02]  /*7d70*/  SYNCS.PHASECHK.TRANS64.TRYWAIT P0, [R0+URZ], R3 ;  /* 0x00000003000075a7 */ /* 0x0022a400080011ff */
[----:B--2---:R-:W-:Y:S05]  /*7d80*/  @!P0 NANOSLEEP.SYNCS 0x989680 ;  /* 0x009896800000895d */ /* 0x004fea0003900000 */
[----:B------:R-:W2:Y:S02]  /*7d90*/  @!P0 SYNCS.PHASECHK.TRANS64 P0, [R0+URZ], R3 ;  /* 0x00000003000085a7 */ /* 0x000ea400080010ff */
[----:B--2---:R-:W-:Y:S05]  /*7da0*/  @!P0 BRA `(.L_x_144) ;  /* 0xfffffffc00f08947 */ /* 0x004fea000383ffff */
[----:B------:R-:W-:Y:S05]  /*7db0*/  BRA `(.L_x_145) ;  /* 0xffffffb000547947 */ /* 0x000fea000383ffff */
.L_x_57:
[----:B------:R-:W-:-:S07]  /*7dc0*/  MOV R0, UR5 ;  /* 0x0000000500007c02 */ /* 0x000fce0008000f00 */
.L_x_146:
[----:B-1----:R1:W2:Y:S02]  /*7dd0*/  SYNCS.PHASECHK.TRANS64.TRYWAIT P0, [R0+URZ], R3 ;  /* 0x00000003000075a7 */ /* 0x0022a400080011ff */
[----:B--2---:R-:W-:Y:S05]  /*7de0*/  @!P0 NANOSLEEP.SYNCS 0x989680 ;  /* 0x009896800000895d */ /* 0x004fea0003900000 */
[----:B------:R-:W2:Y:S02]  /*7df0*/  @!P0 SYNCS.PHASECHK.TRANS64 P0, [R0+URZ], R3 ;  /* 0x00000003000085a7 */ /* 0x000ea400080010ff */
[----:B--2---:R-:W-:Y:S05]  /*7e00*/  @!P0 BRA `(.L_x_146) ;  /* 0xfffffffc00f08947 */ /* 0x004fea000383ffff */
[----:B------:R-:W-:Y:S05]  /*7e10*/  BRA `(.L_x_147) ;  /* 0xffffffb000607947 */ /* 0x000fea000383ffff */
.L_x_58:
[----:B------:R-:W-:-:S07]  /*7e20*/  MOV R0, UR5 ;  /* 0x0000000500007c02 */ /* 0x000fce0008000f00 */
.L_x_148:
[----:B-1----:R1:W2:Y:S02]  /*7e30*/  SYNCS.PHASECHK.TRANS64.TRYWAIT P0, [R0+URZ], R3 ;  /* 0x00000003000075a7 */ /* 0x0022a400080011ff */
[----:B--2---:R-:W-:Y:S05]  /*7e40*/  @!P0 NANOSLEEP.SYNCS 0x989680 ;  /* 0x009896800000895d */ /* 0x004fea0003900000 */
[----:B------:R-:W2:Y:S02]  /*7e50*/  @!P0 SYNCS.PHASECHK.TRANS64 P0, [R0+URZ], R3 ;  /* 0x00000003000085a7 */ /* 0x000ea400080010ff */
[----:B--2---:R-:W-:Y:S05]  /*7e60*/  @!P0 BRA `(.L_x_148) ;  /* 0xfffffffc00f08947 */ /* 0x004fea000383ffff */
[----:B------:R-:W-:Y:S05]  /*7e70*/  BRA `(.L_x_149) ;  /* 0xffffffb0006c7947 */ /* 0x000fea000383ffff */
.L_x_59:
[----:B------:R-:W-:-:S07]  /*7e80*/  MOV R0, UR5 ;  /* 0x0000000500007c02 */ /* 0x000fce0008000f00 */
.L_x_150:
[----:B-1----:R1:W2:Y:S02]  /*7e90*/  SYNCS.PHASECHK.TRANS64.TRYWAIT P0, [R0+URZ], R3 ;  /* 0x00000003000075a7 */ /* 0x0022a400080011ff */
[----:B--2---:R-:W-:Y:S05]  /*7ea0*/  @!P0 NANOSLEEP.SYNCS 0x989680 ;  /* 0x009896800000895d */ /* 0x004fea0003900000 */
[----:B------:R-:W2:Y:S02]  /*7eb0*/  @!P0 SYNCS.PHASECHK.TRANS64 P0, [R0+URZ], R3 ;  /* 0x00000003000085a7 */ /* 0x000ea400080010ff */
[----:B--2---:R-:W-:Y:S05]  /*7ec0*/  @!P0 BRA `(.L_x_150) ;  /* 0xfffffffc00f08947 */ /* 0x004fea000383ffff */
[----:B------:R-:W-:Y:S05]  /*7ed0*/  BRA `(.L_x_151) ;  /* 0xffffffb000787947 */ /* 0x000fea000383ffff */
.L_x_62:
[----:B-1----:R1:W2:Y:S02]  /*7ee0*/  SYNCS.PHASECHK.TRANS64.TRYWAIT P0, [R2+URZ+0x190], R4 ;  /* 0x00019004020075a7 */ /* 0x0022a400080011ff */
[----:B--2---:R-:W-:Y:S05]  /*7ef0*/  @!P0 NANOSLEEP.SYNCS 0x989680 ;  /* 0x009896800000895d */ /* 0x004fea0003900000 */
[----:B------:R-:W2:Y:S02]  /*7f00*/  @!P0 SYNCS.PHASECHK.TRANS64 P0, [R2+URZ+0x190], R4 ;  /* 0x00019004020085a7 */ /* 0x000ea400080010ff */
[----:B--2---:R-:W-:Y:S05]  /*7f10*/  @!P0 BRA `(.L_x_62) ;  /* 0xfffffffc00f08947 */ /* 0x004fea000383ffff */
[----:B------:R-:W-:Y:S05]  /*7f20*/  BRA `(.L_x_152) ;  /* 0xffffffb000d47947 */ /* 0x000fea000383ffff */
.L_x_63:
[----:B------:R-:W-:-:S07]  /*7f30*/  MOV R2, UR4 ;  /* 0x0000000400027c02 */ /* 0x000fce0008000f00 */
.L_x_153:
[----:B-1----:R1:W2:Y:S02]  /*7f40*/  SYNCS.PHASECHK.TRANS64.TRYWAIT P0, [R2+URZ+0x140], R5 ;  /* 0x00014005020075a7 */ /* 0x0022a400080011ff */
[----:B--2---:R-:W-:Y:S05]  /*7f50*/  @!P0 NANOSLEEP.SYNCS 0x989680 ;  /* 0x009896800000895d */ /* 0x004fea0003900000 */
[----:B------:R-:W2:Y:S02]  /*7f60*/  @!P0 SYNCS.PHASECHK.TRANS64 P0, [R2+URZ+0x140], R5 ;  /* 0x00014005020085a7 */ /* 0x000ea400080010ff */
[----:B--2---:R-:W-:Y:S05]  /*7f70*/  @!P0 BRA `(.L_x_153) ;  /* 0xfffffffc00f08947 */ /* 0x004fea000383ffff */
[----:B------:R-:W-:Y:S05]  /*7f80*/  BRA `(.L_x_154) ;  /* 0xffffffb000e47947 */ /* 0x000fea000383ffff */
.L_x_64:
[----:B-1----:R1:W2:Y:S02]  /*7f90*/  SYNCS.PHASECHK.TRANS64.TRYWAIT P1, [R2+URZ+0x130], R4 ;  /* 0x00013004020075a7 */ /* 0x0022a400080211ff */
[----:B--2---:R-:W-:Y:S05]  /*7fa0*/  @!P1 NANOSLEEP.SYNCS 0x989680 ;  /* 0x009896800000995d */ /* 0x004fea0003900000 */
[----:B------:R-:W2:Y:S02]  /*7fb0*/  @!P1 SYNCS.PHASECHK.TRANS64 P1, [R2+URZ+0x130], R4 ;  /* 0x00013004020095a7 */ /* 0x000ea400080210ff */
[----:B--2---:R-:W-:Y:S05]  /*7fc0*/  @!P1 BRA `(.L_x_64) ;  /* 0xfffffffc00f09947 */ /* 0x004fea000383ffff */
[----:B------:R-:W-:Y:S05]  /*7fd0*/  BRA `(.L_x_155) ;  /* 0xffffffb400147947 */ /* 0x000fea000383ffff */
.L_x_67:
[----:B------:R-:W-:-:S07]  /*7fe0*/  MOV R0, UR4 ;  /* 0x0000000400007c02 */ /* 0x000fce0008000f00 */
.L_x_156:
[----:B-1----:R1:W2:Y:S02]  /*7ff0*/  SYNCS.PHASECHK.TRANS64.TRYWAIT P0, [R0+URZ+0x140], R2 ;  /* 0x00014002000075a7 */ /* 0x0022a400080011ff */
[----:B--2---:R-:W-:Y:S05]  /*8000*/  @!P0 NANOSLEEP.SYNCS 0x989680 ;  /* 0x009896800000895d */ /* 0x004fea0003900000 */
[----:B------:R-:W2:Y:S02]  /*8010*/  @!P0 SYNCS.PHASECHK.TRANS64 P0, [R0+URZ+0x140], R2 ;  /* 0x00014002000085a7 */ /* 0x000ea400080010ff */
[----:B--2---:R-:W-:Y:S05]  /*8020*/  @!P0 BRA `(.L_x_156) ;  /* 0xfffffffc00f08947 */ /* 0x004fea000383ffff */
[----:B------:R-:W-:Y:S05]  /*8030*/  BRA `(.L_x_66) ;  /* 0xffffffb400687947 */ /* 0x000fea000383ffff */
.L_x_74:
[----:B-1----:R1:W2:Y:S02]  /*8040*/  SYNCS.PHASECHK.TRANS64.TRYWAIT P1, [R0+URZ+0x130], R2 ;  /* 0x00013002000075a7 */ /* 0x0022a400080211ff */
[----:B--2---:R-:W-:Y:S05]  /*8050*/  @!P1 NANOSLEEP.SYNCS 0x989680 ;  /* 0x009896800000995d */ /* 0x004fea0003900000 */
[----:B------:R-:W2:Y:S02]  /*8060*/  @!P1 SYNCS.PHASECHK.TRANS64 P1, [R0+URZ+0x130], R2 ;  /* 0x00013002000095a7 */ /* 0x000ea400080210ff */
[----:B--2---:R-:W-:Y:S05]  /*8070*/  @!P1 BRA `(.L_x_74) ;  /* 0xfffffffc00f09947 */ /* 0x004fea000383ffff */
[----:B------:R-:W-:Y:S05]  /*8080*/  BRA `(.L_x_157) ;  /* 0xffffffb800cc7947 */ /* 0x000fea000383ffff */
.L_x_75:
[----:B------:R-:W-:-:S07]  /*8090*/  MOV R2, UR22 ;  /* 0x0000001600027c02 */ /* 0x000fce0008000f00 */
.L_x_158:
[----:B-1----:R1:W2:Y:S02]  /*80a0*/  SYNCS.PHASECHK.TRANS64.TRYWAIT P0, [R2+URZ+0x170], R0 ;  /* 0x00017000020075a7 */ /* 0x0022a400080011ff */
[----:B--2---:R-:W-:Y:S05]  /*80b0*/  @!P0 NANOSLEEP.SYNCS 0x989680 ;  /* 0x009896800000895d */ /* 0x004fea0003900000 */
[----:B------:R-:W2:Y:S02]  /*80c0*/  @!P0 SYNCS.PHASECHK.TRANS64 P0, [R2+URZ+0x170], R0 ;  /* 0x00017000020085a7 */ /* 0x000ea400080010ff */
[----:B--2---:R-:W-:Y:S05]  /*80d0*/  @!P0 BRA `(.L_x_158) ;  /* 0xfffffffc00f08947 */ /* 0x004fea000383ffff */
[----:B------:R-:W-:Y:S05]  /*80e0*/  BRA `(.L_x_159) ;  /* 0xffffffbc00047947 */ /* 0x000fea000383ffff */
.L_x_78:
[----:B------:R-:W-:Y:S07]  /*80f0*/  MOV R0, UR5 ;  /* 0x0000000500007c02 */ /* 0x000fee0008000f00 */
.L_x_160:
[----:B-1----:R1:W2:Y:S02]  /*8100*/  SYNCS.PHASECHK.TRANS64.TRYWAIT P0, [R0+URZ], R2 ;  /* 0x00000002000075a7 */ /* 0x0022a400080011ff */
[----:B--2---:R-:W-:Y:S05]  /*8110*/  @!P0 NANOSLEEP.SYNCS 0x989680 ;  /* 0x009896800000895d */ /* 0x004fea0003900000 */
[----:B------:R-:W2:Y:S02]  /*8120*/  @!P0 SYNCS.PHASECHK.TRANS64 P0, [R0+URZ], R2 ;  /* 0x00000002000085a7 */ /* 0x000ea400080010ff */
[----:B--2---:R-:W-:Y:S05]  /*8130*/  @!P0 BRA `(.L_x_160) ;  /* 0xfffffffc00f08947 */ /* 0x004fea000383ffff */
[----:B------:R-:W-:Y:S05]  /*8140*/  BRA `(.L_x_77) ;  /* 0xffffffbc00207947 */ /* 0x000fea000383ffff */
.L_x_81:
[----:B------:R-:W-:-:S07]  /*8150*/  MOV R0, UR4 ;  /* 0x0000000400007c02 */ /* 0x000fce0008000f00 */
.L_x_161:
[----:B--2---:R2:W4:Y:S02]  /*8160*/  SYNCS.PHASECHK.TRANS64.TRYWAIT P0, [R0+URZ], R2 ;  /* 0x00000002000075a7 */ /* 0x00452400080011ff */
[----:B----4-:R-:W-:Y:S05]  /*8170*/  @!P0 NANOSLEEP.SYNCS 0x989680 ;  /* 0x009896800000895d */ /* 0x010fea0003900000 */
[----:B------:R-:W4:Y:S02]  /*8180*/  @!P0 SYNCS.PHASECHK.TRANS64 P0, [R0+URZ], R2 ;  /* 0x00000002000085a7 */ /* 0x000f2400080010ff */
[----:B----4-:R-:W-:Y:S05]  /*8190*/  @!P0 BRA `(.L_x_161) ;  /* 0xfffffffc00f08947 */ /* 0x010fea000383ffff */
[----:B------:R-:W-:Y:S05]  /*81a0*/  BRA `(.L_x_162) ;  /* 0xffffffbc00d47947 */ /* 0x000fea000383ffff */
.L_x_82:
[----:B------:R-:W-:-:S07]  /*81b0*/  MOV R0, UR5 ;  /* 0x0000000500007c02 */ /* 0x000fce0008000f00 */
.L_x_163:
[----:B-1----:R1:W2:Y:S02]  /*81c0*/  SYNCS.PHASECHK.TRANS64.TRYWAIT P0, [R0+URZ], R3 ;  /* 0x00000003000075a7 */ /* 0x0022a400080011ff */
[----:B--2---:R-:W-:Y:S05]  /*81d0*/  @!P0 NANOSLEEP.SYNCS 0x989680 ;  /* 0x009896800000895d */ /* 0x004fea0003900000 */
[----:B------:R-:W2:Y:S02]  /*81e0*/  @!P0 SYNCS.PHASECHK.TRANS64 P0, [R0+URZ], R3 ;  /* 0x00000003000085a7 */ /* 0x000ea400080010ff */
[----:B--2---:R-:W-:Y:S05]  /*81f0*/  @!P0 BRA `(.L_x_163) ;  /* 0xfffffffc00f08947 */ /* 0x004fea000383ffff */
[----:B------:R-:W-:Y:S05]  /*8200*/  BRA `(.L_x_164) ;  /* 0xffffffbc00e07947 */ /* 0x000fea000383ffff */
.L_x_83:
[----:B------:R-:W-:-:S07]  /*8210*/  MOV R0, UR5 ;  /* 0x0000000500007c02 */ /* 0x000fce0008000f00 */
.L_x_165:
[----:B-1----:R1:W2:Y:S02]  /*8220*/  SYNCS.PHASECHK.TRANS64.TRYWAIT P0, [R0+URZ], R3 ;  /* 0x00000003000075a7 */ /* 0x0022a400080011ff */
[----:B--2---:R-:W-:Y:S05]  /*8230*/  @!P0 NANOSLEEP.SYNCS 0x989680 ;  /* 0x009896800000895d */ /* 0x004fea0003900000 */
[----:B------:R-:W2:Y:S02]  /*8240*/  @!P0 SYNCS.PHASECHK.TRANS64 P0, [R0+URZ], R3 ;  /* 0x00000003000085a7 */ /* 0x000ea400080010ff */
[----:B--2---:R-:W-:Y:S05]  /*8250*/  @!P0 BRA `(.L_x_165) ;  /* 0xfffffffc00f08947 */ /* 0x004fea000383ffff */
[----:B------:R-:W-:Y:S05]  /*8260*/  BRA `(.L_x_166) ;  /* 0xffffffbc00ec7947 */ /* 0x000fea000383ffff */
.L_x_84:
[----:B-1----:R-:W-:-:S07]  /*8270*/  MOV R0, UR4 ;  /* 0x0000000400007c02 */ /* 0x002fce0008000f00 */
.L_x_167:
[----:B-1----:R1:W2:Y:S02]  /*8280*/  SYNCS.PHASECHK.TRANS64.TRYWAIT P0, [R0+URZ], R2 ;  /* 0x00000002000075a7 */ /* 0x0022a400080011ff */
[----:B--2---:R-:W-:Y:S05]  /*8290*/  @!P0 NANOSLEEP.SYNCS 0x989680 ;  /* 0x009896800000895d */ /* 0x004fea0003900000 */
[----:B------:R-:W2:Y:S02]  /*82a0*/  @!P0 SYNCS.PHASECHK.TRANS64 P0, [R0+URZ], R2 ;  /* 0x00000002000085a7 */ /* 0x000ea400080010ff */
[----:B--2---:R-:W-:Y:S05]  /*82b0*/  @!P0 BRA `(.L_x_167) ;  /* 0xfffffffc00f08947 */ /* 0x004fea000383ffff */
[----:B------:R-:W-:Y:S05]  /*82c0*/  BRA `(.L_x_168) ;  /* 0xffffffbc00f87947 */ /* 0x000fea000383ffff */
.L_x_89:
[----:B--2---:R2:W3:Y:S02]  /*82d0*/  SYNCS.PHASECHK.TRANS64.TRYWAIT P0, [R7+URZ+0x130], R0 ;  /* 0x00013000070075a7 */ /* 0x0044e400080011ff */
[----:B---3--:R-:W-:Y:S05]  /*82e0*/  @!P0 NANOSLEEP.SYNCS 0x989680 ;  /* 0x009896800000895d */ /* 0x008fea0003900000 */
[----:B------:R-:W3:Y:S02]  /*82f0*/  @!P0 SYNCS.PHASECHK.TRANS64 P0, [R7+URZ+0x130], R0 ;  /* 0x00013000070085a7 */ /* 0x000ee400080010ff */
[----:B---3--:R-:W-:Y:S05]  /*8300*/  @!P0 BRA `(.L_x_89) ;  /* 0xfffffffc00f08947 */ /* 0x008fea000383ffff */
[----:B------:R-:W-:Y:S05]  /*8310*/  BRA `(.L_x_169) ;  /* 0xffffffc4000c7947 */ /* 0x000fea000383ffff */
.L_x_92:
[----:B-1----:R-:W-:Y:S07]  /*8320*/  MOV R0, UR17 ;  /* 0x0000001100007c02 */ /* 0x002fee0008000f00 */
.L_x_170:
[----:B-1----:R1:W2:Y:S02]  /*8330*/  SYNCS.PHASECHK.TRANS64.TRYWAIT P2, [R0+URZ+0x128], R7 ;  /* 0x00012807000075a7 */ /* 0x0022a400080411ff */
[----:B--2---:R-:W-:Y:S05]  /*8340*/  @!P2 NANOSLEEP.SYNCS 0x989680 ;  /* 0x009896800000a95d */ /* 0x004fea0003900000 */
[----:B------:R-:W2:Y:S02]  /*8350*/  @!P2 SYNCS.PHASECHK.TRANS64 P2, [R0+URZ+0x128], R7 ;  /* 0x000128070000a5a7 */ /* 0x000ea400080410ff */
[----:B--2---:R-:W-:Y:S05]  /*8360*/  @!P2 BRA `(.L_x_170) ;  /* 0xfffffffc00f0a947 */ /* 0x004fea000383ffff */
[----:B------:R-:W-:Y:S05]  /*8370*/  BRA `(.L_x_91) ;  /* 0xffffffc8006c7947 */ /* 0x000fea000383ffff */
.L_x_95:
[----:B-1----:R-:W-:Y:S07]  /*8380*/  MOV R0, UR17 ;  /* 0x0000001100007c02 */ /* 0x002fee0008000f00 */
.L_x_171:
[----:B-1----:R1:W2:Y:S02]  /*8390*/  SYNCS.PHASECHK.TRANS64.TRYWAIT P0, [R0+URZ+0x118], R6 ;  /* 0x00011806000075a7 */ /* 0x0022a400080011ff */
[----:B--2---:R-:W-:Y:S05]  /*83a0*/  @!P0 NANOSLEEP.SYNCS 0x989680 ;  /* 0x009896800000895d */ /* 0x004fea0003900000 */
[----:B------:R-:W2:Y:S02]  /*83b0*/  @!P0 SYNCS.PHASECHK.TRANS64 P0, [R0+URZ+0x118], R6 ;  /* 0x00011806000085a7 */ /* 0x000ea400080010ff */
[----:B--2---:R-:W-:Y:S05]  /*83c0*/  @!P0 BRA `(.L_x_171) ;  /* 0xfffffffc00f08947 */ /* 0x004fea000383ffff */
[----:B------:R-:W-:Y:S05]  /*83d0*/  BRA `(.L_x_172) ;  /* 0xffffffc800bc7947 */ /* 0x000fea000383ffff */
.L_x_98:
[----:B---3--:R3:W4:Y:S02]  /*83e0*/  SYNCS.PHASECHK.TRANS64.TRYWAIT P0, [R3+URZ+0x130], R0 ;  /* 0x00013000030075a7 */ /* 0x00872400080011ff */
[----:B----4-:R-:W-:Y:S05]  /*83f0*/  @!P0 NANOSLEEP.SYNCS 0x989680 ;  /* 0x009896800000895d */ /* 0x010fea0003900000 */
[----:B------:R-:W4:Y:S02]  /*8400*/  @!P0 SYNCS.PHASECHK.TRANS64 P0, [R3+URZ+0x130], R0 ;  /* 0x00013000030085a7 */ /* 0x000f2400080010ff */
[----:B----4-:R-:W-:Y:S05]  /*8410*/  @!P0 BRA `(.L_x_98) ;  /* 0xfffffffc00f08947 */ /* 0x010fea000383ffff */
[----:B------:R-:W-:Y:S05]  /*8420*/  BRA `(.L_x_173) ;  /* 0xffffffcc00fc7947 */ /* 0x000fea000383ffff */
.L_x_109:
[----:B-1----:R-:W-:Y:S04]  /*8430*/  MOV R0, UR44 ;  /* 0x0000002c00007c02 */ /* 0x002fe80008000f00 */
[----:B------:R1:W2:Y:S03]  /*8440*/  SYNCS.PHASECHK.TRANS64.TRYWAIT P1, [R0+URZ+0x110], R3 ;  /* 0x00011003000075a7 */ /* 0x0002a600080211ff */
[----:B--2---:R-:W-:Y:S05]  /*8450*/  @!P1 NANOSLEEP.SYNCS 0x989680 ;  /* 0x009896800000995d */ /* 0x004fea0003900000 */
[----:B------:R-:W2:Y:S02]  /*8460*/  @!P1 SYNCS.PHASECHK.TRANS64 P1, [R0+URZ+0x110], R3 ;  /* 0x00011003000095a7 */ /* 0x000ea400080210ff */
[----:B--2---:R-:W-:Y:S05]  /*8470*/  @!P1 BRA `(.L_x_109) ;  /* 0xfffffffc00ec9947 */ /* 0x004fea000383ffff */
[----:B------:R-:W-:Y:S05]  /*8480*/  BRA `(.L_x_108) ;  /* 0xffffffdc00547947 */ /* 0x000fea000383ffff */
.L_x_111:
[----:B------:R1:W1:Y:S02]  /*8490*/  SYNCS.PHASECHK.TRANS64.TRYWAIT P1, [R22+URZ+0x150], R4 ;  /* 0x00015004160075a7 */ /* 0x00026400080211ff */
[----:B-1----:R-:W-:Y:S05]  /*84a0*/  @!P1 NANOSLEEP.SYNCS 0x989680 ;  /* 0x009896800000995d */ /* 0x002fea0003900000 */
[----:B------:R-:W1:Y:S02]  /*84b0*/  @!P1 SYNCS.PHASECHK.TRANS64 P1, [R22+URZ+0x150], R4 ;  /* 0x00015004160095a7 */ /* 0x000e6400080210ff */
[----:B-1----:R-:W-:Y:S05]  /*84c0*/  @!P1 BRA `(.L_x_111) ;  /* 0xfffffffc00f09947 */ /* 0x002fea000383ffff */
[----:B------:R-:W-:Y:S05]  /*84d0*/  BRA `(.L_x_110) ;  /* 0xffffffdc00987947 */ /* 0x000fea000383ffff */
        .weak           $__internal_0_$__cuda_sm10x_tcgen05_guardrail_trap_col_being_dealloced_not_returned_by_alloc
        .type           $__internal_0_$__cuda_sm10x_tcgen05_guardrail_trap_col_being_dealloced_not_returned_by_alloc,@function
        .size           $__internal_0_$__cuda_sm10x_tcgen05_guardrail_trap_col_being_dealloced_not_returned_by_alloc,($__internal_1_$__cuda_sm10x_tcgen05_guardrail_trap_phase_invalid_during_alloc - $__internal_0_$__cuda_sm10x_tcgen05_guardrail_trap_col_being_dealloced_not_returned_by_alloc)
$__internal_0_$__cuda_sm10x_tcgen05_guardrail_trap_col_being_dealloced_not_returned_by_alloc:
[----:B------:R-:W-:Y:S05]  /*84e0*/  BPT.TRAP 0x1 ;  /* 0x000000040000795c */ /* 0x000fea0000300000 */
[----:B------:R-:W-:-:S04]  /*84f0*/  HFMA2 R3, -RZ, RZ, 0, 0 ;  /* 0x00000000ff037431 */ /* 0x000fc800000001ff */
[----:B------:R-:W-:Y:S05]  /*8500*/  RET.REL.NODEC R2 `(_ZN7cutlass13device_kernelINS_4gemm6kernel13GemmUniversalIN4cute5tupleIJiiiiEEENS1_10collective13CollectiveMmaINS1_35MainloopSm100TmaUmmaWarpSpecializedILi17ELi2ELi4ENS5_IJNS4_1CILi1EEENSA_ILi2EEESB_EEEEENS5_IJNSA_ILi128EEENSA_ILi64EEESG_EEENS_12float_e5m2_tENS5_IJlSB_lEEESI_SJ_NS4_8TiledMMAINS4_8MMA_AtomIJNS4_10MMA_TraitsINS4_19SM100_MMA_F8F6F4_SSEJSI_SI_fSF_SG_NS4_17integral_constantINS4_4UMMA5MajorELSQ_0EEESR_NSO_INSP_7ScaleInELSS_0EEEST_EEEEEENS4_6LayoutINS5_IJSB_SB_SB_EEENS5_IJNSA_ILi0EEESY_SY_EEEEENS5_IJNS4_10UnderscoreES11_S11_EEEEENS4_23SM90_TMA_LOAD_MULTICASTENS4_14ComposedLayoutINS4_7SwizzleILi2ELi4ELi3EEENS4_18smem_ptr_flag_bitsILi8EEENSW_INS5_IJNSA_ILi8EEESG_EEENS5_IJSG_SB_EEEEEEEvNS4_8identityENS4_13SM90_TMA_LOADES1E_vS1F_EENS_8epilogue10collective18CollectiveEpilogueINS1I_23Sm100TmaWarpSpecializedILi1ELi1ELi64ELb0ELb0EEEJSH_NS5_IJNSW_ISF_SB_EENSW_ISG_SB_EEEEESI_SJ_SI_SJ_NS1I_6fusion15FusionCallbacksIS1M_NS1Q_17LinearCombinationISI_fSI_fLNS_15FloatRoundStyleE2EEESH_S1P_JEEENS4_5SM1004TMEM4LOAD26SM100_TMEM_LOAD_32dp32b64xES1G_S1E_NS4_39AutoVectorizingCopyWithAssumedAlignmentILi128EEENS4_14SM90_TMA_STOREES1E_S21_S21_EEEvvEEEEvNT_6ParamsE) ;  /* 0xffffff7802bc7950 */ /* 0x000fea0003c3ffff */
        .weak           $__internal_1_$__cuda_sm10x_tcgen05_guardrail_trap_phase_invalid_during_alloc
        .type           $__internal_1_$__cuda_sm10x_tcgen05_guardrail_trap_phase_invalid_during_alloc,@function
        .size           $__internal_1_$__cuda_sm10x_tcgen05_guardrail_trap_phase_invalid_during_alloc,($__internal_2_$__cuda_sm10x_tcgen05_guardrail_trap_unallocated_columns_being_dealloced - $__internal_1_$__cuda_sm10x_tcgen05_guardrail_trap_phase_invalid_during_alloc)
$__internal_1_$__cuda_sm10x_tcgen05_guardrail_trap_phase_invalid_during_alloc:
[----:B------:R-:W-:Y:S05]  /*8510*/  BPT.TRAP 0x1 ;  /* 0x000000040000795c */ /* 0x000fea0000300000 */
[----:B------:R-:W-:-:S04]  /*8520*/  MOV R5, 0x0 ;  /* 0x0000000000057802 */ /* 0x000fc80000000f00 */
[----:B------:R-:W-:Y:S05]  /*8530*/  RET.REL.NODEC R4 `(_ZN7cutlass13device_kernelINS_4gemm6kernel13GemmUniversalIN4cute5tupleIJiiiiEEENS1_10collective13CollectiveMmaINS1_35MainloopSm100TmaUmmaWarpSpecializedILi17ELi2ELi4ENS5_IJNS4_1CILi1EEENSA_ILi2EEESB_EEEEENS5_IJNSA_ILi128EEENSA_ILi64EEESG_EEENS_12float_e5m2_tENS5_IJlSB_lEEESI_SJ_NS4_8TiledMMAINS4_8MMA_AtomIJNS4_10MMA_TraitsINS4_19SM100_MMA_F8F6F4_SSEJSI_SI_fSF_SG_NS4_17integral_constantINS4_4UMMA5MajorELSQ_0EEESR_NSO_INSP_7ScaleInELSS_0EEEST_EEEEEENS4_6LayoutINS5_IJSB_SB_SB_EEENS5_IJNSA_ILi0EEESY_SY_EEEEENS5_IJNS4_10UnderscoreES11_S11_EEEEENS4_23SM90_TMA_LOAD_MULTICASTENS4_14ComposedLayoutINS4_7SwizzleILi2ELi4ELi3EEENS4_18smem_ptr_flag_bitsILi8EEENSW_INS5_IJNSA_ILi8EEESG_EEENS5_IJSG_SB_EEEEEEEvNS4_8identityENS4_13SM90_TMA_LOADES1E_vS1F_EENS_8epilogue10collective18CollectiveEpilogueINS1I_23Sm100TmaWarpSpecializedILi1ELi1ELi64ELb0ELb0EEEJSH_NS5_IJNSW_ISF_SB_EENSW_ISG_SB_EEEEESI_SJ_SI_SJ_NS1I_6fusion15FusionCallbacksIS1M_NS1Q_17LinearCombinationISI_fSI_fLNS_15FloatRoundStyleE2EEESH_S1P_JEEENS4_5SM1004TMEM4LOAD26SM100_TMEM_LOAD_32dp32b64xES1G_S1E_NS4_39AutoVectorizingCopyWithAssumedAlignmentILi128EEENS4_14SM90_TMA_STOREES1E_S21_S21_EEEvvEEEEvNT_6ParamsE) ;  /* 0xffffff7804b07950 */ /* 0x000fea0003c3ffff */
        .weak           $__internal_2_$__cuda_sm10x_tcgen05_guardrail_trap_unallocated_columns_being_dealloced
        .type           $__internal_2_$__cuda_sm10x_tcgen05_guardrail_trap_unallocated_columns_being_dealloced,@function
        .size           $__internal_2_$__cuda_sm10x_tcgen05_guardrail_trap_unallocated_columns_being_dealloced,(.L_x_175 - $__internal_2_$__cuda_sm10x_tcgen05_guardrail_trap_unallocated_columns_being_dealloced)
$__internal_2_$__cuda_sm10x_tcgen05_guardrail_trap_unallocated_columns_being_dealloced:
[----:B------:R-:W-:Y:S05]  /*8540*/  BPT.TRAP 0x1 ;  /* 0x000000040000795c */ /* 0x000fea0000300000 */
[----:B------:R-:W-:-:S04]  /*8550*/  HFMA2 R3, -RZ, RZ, 0, 0 ;  /* 0x00000000ff037431 */ /* 0x000fc800000001ff */
[----:B------:R-:W-:Y:S05]  /*8560*/  RET.REL.NODEC R2 `(_ZN7cutlass13device_kernelINS_4gemm6kernel13GemmUniversalIN4cute5tupleIJiiiiEEENS1_10collective13CollectiveMmaINS1_35MainloopSm100TmaUmmaWarpSpecializedILi17ELi2ELi4ENS5_IJNS4_1CILi1EEENSA_ILi2EEESB_EEEEENS5_IJNSA_ILi128EEENSA_ILi64EEESG_EEENS_12float_e5m2_tENS5_IJlSB_lEEESI_SJ_NS4_8TiledMMAINS4_8MMA_AtomIJNS4_10MMA_TraitsINS4_19SM100_MMA_F8F6F4_SSEJSI_SI_fSF_SG_NS4_17integral_constantINS4_4UMMA5MajorELSQ_0EEESR_NSO_INSP_7ScaleInELSS_0EEEST_EEEEEENS4_6LayoutINS5_IJSB_SB_SB_EEENS5_IJNSA_ILi0EEESY_SY_EEEEENS5_IJNS4_10UnderscoreES11_S11_EEEEENS4_23SM90_TMA_LOAD_MULTICASTENS4_14ComposedLayoutINS4_7SwizzleILi2ELi4ELi3EEENS4_18smem_ptr_flag_bitsILi8EEENSW_INS5_IJNSA_ILi8EEESG_EEENS5_IJSG_SB_EEEEEEEvNS4_8identityENS4_13SM90_TMA_LOADES1E_vS1F_EENS_8epilogue10collective18CollectiveEpilogueINS1I_23Sm100TmaWarpSpecializedILi1ELi1ELi64ELb0ELb0EEEJSH_NS5_IJNSW_ISF_SB_EENSW_ISG_SB_EEEEESI_SJ_SI_SJ_NS1I_6fusion15FusionCallbacksIS1M_NS1Q_17LinearCombinationISI_fSI_fLNS_15FloatRoundStyleE2EEESH_S1P_JEEENS4_5SM1004TMEM4LOAD26SM100_TMEM_LOAD_32dp32b64xES1G_S1E_NS4_39AutoVectorizingCopyWithAssumedAlignmentILi128EEENS4_14SM90_TMA_STOREES1E_S21_S21_EEEvvEEEEvNT_6ParamsE) ;  /* 0xffffff7802a47950 */ /* 0x000fea0003c3ffff */
.L_x_174:
[----:B------:R-:W-:-:S00]  /*8570*/  BRA `(.L_x_174) ;  /* 0xfffffffc00fc7947 */ /* 0x000fc0000383ffff */
[----:B------:R-:W-:-:S00]  /*8580*/  NOP ;  /* 0x0000000000007918 */ /* 0x000fc00000000000 */
[----:B------:R-:W-:-:S00]  /*8590*/  NOP ;  /* 0x0000000000007918 */ /* 0x000fc00000000000 */
[----:B------:R-:W-:-:S00]  /*85a0*/  NOP ;  /* 0x0000000000007918 */ /* 0x000fc00000000000 */
[----:B------:R-:W-:-:S00]  /*85b0*/  NOP ;  /* 0x0000000000007918 */ /* 0x000fc00000000000 */
[----:B------:R-:W-:-:S00]  /*85c0*/  NOP ;  /* 0x0000000000007918 */ /* 0x000fc00000000000 */
[----:B------:R-:W-:-:S00]  /*85d0*/  NOP ;  /* 0x0000000000007918 */ /* 0x000fc00000000000 */
[----:B------:R-:W-:-:S00]  /*85e0*/  NOP ;  /* 0x0000000000007918 */ /* 0x000fc00000000000 */
[----:B------:R-:W-:-:S00]  /*85f0*/  NOP ;  /* 0x0000000000007918 */ /* 0x000fc00000000000 */
.L_x_175:


//--------------------- .nv.global.init           --------------------------
	.section	.nv.global.init,"aw",@progbits
.nv.global.init:
	.type		$str$27,@object
	.size		$str$27,($str$28 - $str$27)
$str$27:
        /*0000*/ 	.byte	0x28, 0x61, 0x64, 0x64, 0x72, 0x65, 0x73, 0x73, 0x20, 0x26, 0x20, 0x6d, 0x61, 0x73, 0x6b, 0x29
        /*0010*/ 	.byte	0x20, 0x3d, 0x3d, 0x20, 0x30, 0x00
	.type		$str$28,@object
	.size		$str$28,($str$26 - $str$28)
$str$28:
        /*0016*/ 	.byte	0x2f, 0x74, 0x6d, 0x70, 0x2f, 0x63, 0x75, 0x74, 0x6c, 0x61, 0x73, 0x73, 0x5f, 0x73, 0x77, 0x65
        /*0026*/ 	.byte	0x65, 0x70, 0x5f, 0x73, 0x72, 0x63, 0x2f, 0x69, 0x6e, 0x63, 0x6c, 0x75, 0x64, 0x65, 0x2f, 0x63
        /*0036*/ 	.byte	0x75, 0x74, 0x65, 0x2f, 0x70, 0x6f, 0x69, 0x6e, 0x74, 0x65, 0x72, 0x5f, 0x66, 0x6c, 0x61, 0x67
        /*0046*/ 	.byte	0x67, 0x65, 0x64, 0x2e, 0x68, 0x70, 0x70, 0x00
	.type		$str$26,@object
	.size		$str$26,($str$25 - $str$26)
$str$26:
        /*004e*/ 	.byte	0x2f, 0x74, 0x6d, 0x70, 0x2f, 0x63, 0x75, 0x74, 0x6c, 0x61, 0x73, 0x73, 0x5f, 0x73, 0x77, 0x65
        /*005e*/ 	.byte	0x65, 0x70, 0x5f, 0x73, 0x72, 0x63, 0x2f, 0x69, 0x6e, 0x63, 0x6c, 0x75, 0x64, 0x65, 0x2f, 0x63
        /*006e*/ 	.byte	0x75, 0x74, 0x65, 0x2f, 0x61, 0x74, 0x6f, 0x6d, 0x2f, 0x63, 0x6f, 0x70, 0x79, 0x5f, 0x74, 0x72
        /*007e*/ 	.byte	0x61, 0x69, 0x74, 0x73, 0x5f, 0x73, 0x6d, 0x31, 0x30, 0x30, 0x2e, 0x68, 0x70, 0x70, 0x00
	.type		$str$25,@object
	.size		$str$25,(__unnamed_1 - $str$25)
$str$25:
        /*008d*/ 	.byte	0x28, 0x28, 0x75, 0x69, 0x6e, 0x74, 0x33, 0x32, 0x5f, 0x74, 0x28, 0x74, 0x68, 0x72, 0x65, 0x61
        /*009d*/ 	.byte	0x64, 0x49, 0x64, 0x78, 0x2e, 0x78, 0x29, 0x20, 0x2f, 0x20, 0x33, 0x32, 0x29, 0x20, 0x25, 0x20
        /*00ad*/ 	.byte	0x34, 0x29, 0x20, 0x3d, 0x3d, 0x20, 0x28, 0x28, 0x28, 0x74, 0x6d, 0x65, 0x6d, 0x5f, 0x61, 0x64
        /*00bd*/ 	.byte	0x64, 0x72, 0x20, 0x3e, 0x3e, 0x20, 0x31, 0x36, 0x29, 0x20, 0x2f, 0x20, 0x33, 0x32, 0x29, 0x20
        /*00cd*/ 	.byte	0x25, 0x20, 0x34, 0x29, 0x00
	.type		__unnamed_1,@object
	.size		__unnamed_1,(__unnamed_2 - __unnamed_1)
__unnamed_1:
        /*00d2*/ 	.byte	0x61, 0x75, 0x74, 0x6f, 0x20, 0x63, 0x75, 0x74, 0x65, 0x3a, 0x3a, 0x61, 0x73, 0x5f, 0x70, 0x6f
        /* <DEDUP_REMOVED lines=24> */
        /*0262*/ 	.byte	0x43, 0x3c, 0x38, 0x31, 0x39, 0x32, 0x3e, 0x3e, 0x3e, 0x3e, 0x5d, 0x00
	.type		__unnamed_2,@object
	.size		__unnamed_2,(.L_2 - __unnamed_2)
__unnamed_2:
        /* <DEDUP_REMOVED lines=42> */
        /*050e*/ 	.byte	0x3e, 0x3e, 0x3e, 0x3e, 0x5d, 0x00
.L_2:


//--------------------- .nv.shared._ZN7cutlass13device_kernelINS_4gemm6kernel13GemmUniversalIN4cute5tupleIJiiiiEEENS1_10collective13CollectiveMmaINS1_35MainloopSm100TmaUmmaWarpSpecializedILi17ELi2ELi4ENS5_IJNS4_1CILi1EEENSA_ILi2EEESB_EEEEENS5_IJNSA_ILi128EEENSA_ILi64EEESG_EEENS_12float_e5m2_tENS5_IJlSB_lEEESI_SJ_NS4_8TiledMMAINS4_8MMA_AtomIJNS4_10MMA_TraitsINS4_19SM100_MMA_F8F6F4_SSEJSI_SI_fSF_SG_NS4_17integral_constantINS4_4UMMA5MajorELSQ_0EEESR_NSO_INSP_7ScaleInELSS_0EEEST_EEEEEENS4_6LayoutINS5_IJSB_SB_SB_EEENS5_IJNSA_ILi0EEESY_SY_EEEEENS5_IJNS4_10UnderscoreES11_S11_EEEEENS4_23SM90_TMA_LOAD_MULTICASTENS4_14ComposedLayoutINS4_7SwizzleILi2ELi4ELi3EEENS4_18smem_ptr_flag_bitsILi8EEENSW_INS5_IJNSA_ILi8EEESG_EEENS5_IJSG_SB_EEEEEEEvNS4_8identityENS4_13SM90_TMA_LOADES1E_vS1F_EENS_8epilogue10collective18CollectiveEpilogueINS1I_23Sm100TmaWarpSpecializedILi1ELi1ELi64ELb0ELb0EEEJSH_NS5_IJNSW_ISF_SB_EENSW_ISG_SB_EEEEESI_SJ_SI_SJ_NS1I_6fusion15FusionCallbacksIS1M_NS1Q_17LinearCombinationISI_fSI_fLNS_15FloatRoundStyleE2EEESH_S1P_JEEENS4_5SM1004TMEM4LOAD26SM100_TMEM_LOAD_32dp32b64xES1G_S1E_NS4_39AutoVectorizingCopyWithAssumedAlignmentILi128EEENS4_14SM90_TMA_STOREES1E_S21_S21_EEEvvEEEEvNT_6ParamsE --------------------------
	.section	.nv.shared._ZN7cutlass13device_kernelINS_4gemm6kernel13GemmUniversalIN4cute5tupleIJiiiiEEENS1_10collective13CollectiveMmaINS1_35MainloopSm100TmaUmmaWarpSpecializedILi17ELi2ELi4ENS5_IJNS4_1CILi1EEENSA_ILi2EEESB_EEEEENS5_IJNSA_ILi128EEENSA_ILi64EEESG_EEENS_12float_e5m2_tENS5_IJlSB_lEEESI_SJ_NS4_8TiledMMAINS4_8MMA_AtomIJNS4_10MMA_TraitsINS4_19SM100_MMA_F8F6F4_SSEJSI_SI_fSF_SG_NS4_17integral_constantINS4_4UMMA5MajorELSQ_0EEESR_NSO_INSP_7ScaleInELSS_0EEEST_EEEEEENS4_6LayoutINS5_IJSB_SB_SB_EEENS5_IJNSA_ILi0EEESY_SY_EEEEENS5_IJNS4_10UnderscoreES11_S11_EEEEENS4_23SM90_TMA_LOAD_MULTICASTENS4_14ComposedLayoutINS4_7SwizzleILi2ELi4ELi3EEENS4_18smem_ptr_flag_bitsILi8EEENSW_INS5_IJNSA_ILi8EEESG_EEENS5_IJSG_SB_EEEEEEEvNS4_8identityENS4_13SM90_TMA_LOADES1E_vS1F_EENS_8epilogue10collective18CollectiveEpilogueINS1I_23Sm100TmaWarpSpecializedILi1ELi1ELi64ELb0ELb0EEEJSH_NS5_IJNSW_ISF_SB_EENSW_ISG_SB_EEEEESI_SJ_SI_SJ_NS1I_6fusion15FusionCallbacksIS1M_NS1Q_17LinearCombinationISI_fSI_fLNS_15FloatRoundStyleE2EEESH_S1P_JEEENS4_5SM1004TMEM4LOAD26SM100_TMEM_LOAD_32dp32b64xES1G_S1E_NS4_39AutoVectorizingCopyWithAssumedAlignmentILi128EEENS4_14SM90_TMA_STOREES1E_S21_S21_EEEvvEEEEvNT_6ParamsE,"aw",@nobits
	.sectionflags	@""
	.align	16
	.zero		1024


//--------------------- .nv.shared.reserved.0     --------------------------
	.section	.nv.shared.reserved.0,"aw",@nobits
	.weak		__nv_reservedSMEM_offset_0_alias
	.size		__nv_reservedSMEM_offset_0_alias, 0, 64
	.other		__nv_reservedSMEM_offset_0_alias,@"STO_CUDA_RESERVED_SHARED STV_DEFAULT"
__nv_reservedSMEM_offset_0_alias:
	.zero		0
.nv.shared.reserved.0:
	.zero		64
	.weak		__nv_reservedSMEM_tcgen05_partition
	.type		__nv_reservedSMEM_tcgen05_partition,@object
	.size		__nv_reservedSMEM_tcgen05_partition,(.L_0 - __nv_reservedSMEM_tcgen05_partition)
__nv_reservedSMEM_tcgen05_partition:
	.zero		32
.L_0:


//--------------------- .nv.global                --------------------------
	.section	.nv.global,"aw",@nobits
.nv.global:
	.type		_ZN39_INTERNAL_7b2c8070_4_k_cu_8e91a76e_90004cute1_E,@object
	.size		_ZN39_INTERNAL_7b2c8070_4_k_cu_8e91a76e_90004cute1_E,(_ZN39_INTERNAL_7b2c8070_4_k_cu_8e91a76e_90004cuda3std3__45__cpo6cbeginE - _ZN39_INTERNAL_7b2c8070_4_k_cu_8e91a76e_90004cute1_E)
_ZN39_INTERNAL_7b2c8070_4_k_cu_8e91a76e_90004cute1_E:
	.zero		1
	.type		_ZN39_INTERNAL_7b2c8070_4_k_cu_8e91a76e_90004cuda3std3__45__cpo6cbeginE,@object
	.size		_ZN39_INTERNAL_7b2c8070_4_k_cu_8e91a76e_90004cuda3std3__45__cpo6cbeginE,(_ZN39_INTERNAL_7b2c8070_4_k_cu_8e91a76e_90004cuda3std3__48in_placeE - _ZN39_INTERNAL_7b2c8070_4_k_cu_8e91a76e_90004cuda3std3__45__cpo6cbeginE)
_ZN39_INTERNAL_7b2c8070_4_k_cu_8e91a76e_90004cuda3std3__45__cpo6cbeginE:
	.zero		1
	.type		_ZN39_INTERNAL_7b2c8070_4_k_cu_8e91a76e_90004cuda3std3__48in_placeE,@object
	.size		_ZN39_INTERNAL_7b2c8070_4_k_cu_8e91a76e_90004cuda3std3__48in_placeE,(_ZN39_INTERNAL_7b2c8070_4_k_cu_8e91a76e_90004cuda3std6ranges3__45__cpo9iter_moveE - _ZN39_INTERNAL_7b2c8070_4_k_cu_8e91a76e_90004cuda3std3__48in_placeE)
_ZN39_INTERNAL_7b2c8070_4_k_cu_8e91a76e_90004cuda3std3__48in_placeE:
	.zero		1
	.type		_ZN39_INTERNAL_7b2c8070_4_k_cu_8e91a76e_90004cuda3std6ranges3__45__cpo9iter_moveE,@object
	.size		_ZN39_INTERNAL_7b2c8070_4_k_cu_8e91a76e_90004cuda3std6ranges3__45__cpo9iter_moveE,(_ZN39_INTERNAL_7b2c8070_4_k_cu_8e91a76e_90004cuda3std3__45__cpo5beginE - _ZN39_INTERNAL_7b2c8070_4_k_cu_8e91a76e_90004cuda3std6ranges3__45__cpo9iter_moveE)
_ZN39_INTERNAL_7b2c8070_4_k_cu_8e91a76e_90004cuda3std6ranges3__45__cpo9iter_moveE:
	.zero		1
	.type		_ZN39_INTERNAL_7b2c8070_4_k_cu_8e91a76e_90004cuda3std3__45__cpo5beginE,@object
	.size		_ZN39_INTERNAL_7b2c8070_4_k_cu_8e91a76e_90004cuda3std3__45__cpo5beginE,(_ZN39_INTERNAL_7b2c8070_4_k_cu_8e91a76e_90004cuda3std3__441_GLOBAL__N__7b2c8070_4_k_cu_8e91a76e_90006ignoreE - _ZN39_INTERNAL_7b2c8070_4_k_cu_8e91a76e_90004cuda3std3__45__cpo5beginE)
_ZN39_INTERNAL_7b2c8070_4_k_cu_8e91a76e_90004cuda3std3__45__cpo5beginE:
	.zero		1
	.type		_ZN39_INTERNAL_7b2c8070_4_k_cu_8e91a76e_90004cuda3std3__441_GLOBAL__N__7b2c8070_4_k_cu_8e91a76e_90006ignoreE,@object
	.size		_ZN39_INTERNAL_7b2c8070_4_k_cu_8e91a76e_90004cuda3std3__441_GLOBAL__N__7b2c8070_4_k_cu_8e91a76e_90006ignoreE,(_ZN39_INTERNAL_7b2c8070_4_k_cu_8e91a76e_90004cute7productE - _ZN39_INTERNAL_7b2c8070_4_k_cu_8e91a76e_90004cuda3std3__441_GLOBAL__N__7b2c8070_4_k_cu_8e91a76e_90006ignoreE)
_ZN39_INTERNAL_7b2c8070_4_k_cu_8e91a76e_90004cuda3std3__441_GLOBAL__N__7b2c8070_4_k_cu_8e91a76e_90006ignoreE:
	.zero		1
	.type		_ZN39_INTERNAL_7b2c8070_4_k_cu_8e91a76e_90004cute7productE,@object
	.size		_ZN39_INTERNAL_7b2c8070_4_k_cu_8e91a76e_90004cute7productE,(_ZN39_INTERNAL_7b2c8070_4_k_cu_8e91a76e_90004cuda3std3__45__cpo3endE - _ZN39_INTERNAL_7b2c8070_4_k_cu_8e91a76e_90004cute7productE)
_ZN39_INTERNAL_7b2c8070_4_k_cu_8e91a76e_90004cute7productE:
	.zero		1
	.type		_ZN39_INTERNAL_7b2c8070_4_k_cu_8e91a76e_90004cuda3std3__45__cpo3endE,@object
	.size		_ZN39_INTERNAL_7b2c8070_4_k_cu_8e91a76e_90004cuda3std3__45__cpo3endE,(_ZN39_INTERNAL_7b2c8070_4_k_cu_8e91a76e_90004cuda3std3__419piecewise_constructE - _ZN39_INTERNAL_7b2c8070_4_k_cu_8e91a76e_90004cuda3std3__45__cpo3endE)
_ZN39_INTERNAL_7b2c8070_4_k_cu_8e91a76e_90004cuda3std3__45__cpo3endE:
	.zero		1
	.type		_ZN39_INTERNAL_7b2c8070_4_k_cu_8e91a76e_90004cuda3std3__419piecewise_constructE,@object
	.size		_ZN39_INTERNAL_7b2c8070_4_k_cu_8e91a76e_90004cuda3std3__419piecewise_constructE,(_ZN39_INTERNAL_7b2c8070_4_k_cu_8e91a76e_90004cuda3std3__45__cpo4cendE - _ZN39_INTERNAL_7b2c8070_4_k_cu_8e91a76e_90004cuda3std3__419piecewise_constructE)
_ZN39_INTERNAL_7b2c8070_4_k_cu_8e91a76e_90004cuda3std3__419piecewise_constructE:
	.zero		1
	.type		_ZN39_INTERNAL_7b2c8070_4_k_cu_8e91a76e_90004cuda3std3__45__cpo4cendE,@object
	.size		_ZN39_INTERNAL_7b2c8070_4_k_cu_8e91a76e_90004cuda3std3__45__cpo4cendE,(_ZN39_INTERNAL_7b2c8070_4_k_cu_8e91a76e_90004cuda3std6ranges3__45__cpo4swapE - _ZN39_INTERNAL_7b2c8070_4_k_cu_8e91a76e_90004cuda3std3__45__cpo4cendE)
_ZN39_INTERNAL_7b2c8070_4_k_cu_8e91a76e_90004cuda3std3__45__cpo4cendE:
	.zero		1
	.type		_ZN39_INTERNAL_7b2c8070_4_k_cu_8e91a76e_90004cuda3std6ranges3__45__cpo4swapE,@object
	.size		_ZN39_INTERNAL_7b2c8070_4_k_cu_8e91a76e_90004cuda3std6ranges3__45__cpo4swapE,(.L_10 - _ZN39_INTERNAL_7b2c8070_4_k_cu_8e91a76e_90004cuda3std6ranges3__45__cpo4swapE)
_ZN39_INTERNAL_7b2c8070_4_k_cu_8e91a76e_90004cuda3std6ranges3__45__cpo4swapE:
	.zero		1
.L_10:


//--------------------- .nv.constant0._ZN7cutlass13device_kernelINS_4gemm6kernel13GemmUniversalIN4cute5tupleIJiiiiEEENS1_10collective13CollectiveMmaINS1_35MainloopSm100TmaUmmaWarpSpecializedILi17ELi2ELi4ENS5_IJNS4_1CILi1EEENSA_ILi2EEESB_EEEEENS5_IJNSA_ILi128EEENSA_ILi64EEESG_EEENS_12float_e5m2_tENS5_IJlSB_lEEESI_SJ_NS4_8TiledMMAINS4_8MMA_AtomIJNS4_10MMA_TraitsINS4_19SM100_MMA_F8F6F4_SSEJSI_SI_fSF_SG_NS4_17integral_constantINS4_4UMMA5MajorELSQ_0EEESR_NSO_INSP_7ScaleInELSS_0EEEST_EEEEEENS4_6LayoutINS5_IJSB_SB_SB_EEENS5_IJNSA_ILi0EEESY_SY_EEEEENS5_IJNS4_10UnderscoreES11_S11_EEEEENS4_23SM90_TMA_LOAD_MULTICASTENS4_14ComposedLayoutINS4_7SwizzleILi2ELi4ELi3EEENS4_18smem_ptr_flag_bitsILi8EEENSW_INS5_IJNSA_ILi8EEESG_EEENS5_IJSG_SB_EEEEEEEvNS4_8identityENS4_13SM90_TMA_LOADES1E_vS1F_EENS_8epilogue10collective18CollectiveEpilogueINS1I_23Sm100TmaWarpSpecializedILi1ELi1ELi64ELb0ELb0EEEJSH_NS5_IJNSW_ISF_SB_EENSW_ISG_SB_EEEEESI_SJ_SI_SJ_NS1I_6fusion15FusionCallbacksIS1M_NS1Q_17LinearCombinationISI_fSI_fLNS_15FloatRoundStyleE2EEESH_S1P_JEEENS4_5SM1004TMEM4LOAD26SM100_TMEM_LOAD_32dp32b64xES1G_S1E_NS4_39AutoVectorizingCopyWithAssumedAlignmentILi128EEENS4_14SM90_TMA_STOREES1E_S21_S21_EEEvvEEEEvNT_6ParamsE --------------------------
	.section	.nv.constant0._ZN7cutlass13device_kernelINS_4gemm6kernel13GemmUniversalIN4cute5tupleIJiiiiEEENS1_10collective13CollectiveMmaINS1_35MainloopSm100TmaUmmaWarpSpecializedILi17ELi2ELi4ENS5_IJNS4_1CILi1EEENSA_ILi2EEESB_EEEEENS5_IJNSA_ILi128EEENSA_ILi64EEESG_EEENS_12float_e5m2_tENS5_IJlSB_lEEESI_SJ_NS4_8TiledMMAINS4_8MMA_AtomIJNS4_10MMA_TraitsINS4_19SM100_MMA_F8F6F4_SSEJSI_SI_fSF_SG_NS4_17integral_constantINS4_4UMMA5MajorELSQ_0EEESR_NSO_INSP_7ScaleInELSS_0EEEST_EEEEEENS4_6LayoutINS5_IJSB_SB_SB_EEENS5_IJNSA_ILi0EEESY_SY_EEEEENS5_IJNS4_10UnderscoreES11_S11_EEEEENS4_23SM90_TMA_LOAD_MULTICASTENS4_14ComposedLayoutINS4_7SwizzleILi2ELi4ELi3EEENS4_18smem_ptr_flag_bitsILi8EEENSW_INS5_IJNSA_ILi8EEESG_EEENS5_IJSG_SB_EEEEEEEvNS4_8identityENS4_13SM90_TMA_LOADES1E_vS1F_EENS_8epilogue10collective18CollectiveEpilogueINS1I_23Sm100TmaWarpSpecializedILi1ELi1ELi64ELb0ELb0EEEJSH_NS5_IJNSW_ISF_SB_EENSW_ISG_SB_EEEEESI_SJ_SI_SJ_NS1I_6fusion15FusionCallbacksIS1M_NS1Q_17LinearCombinationISI_fSI_fLNS_15FloatRoundStyleE2EEESH_S1P_JEEENS4_5SM1004TMEM4LOAD26SM100_TMEM_LOAD_32dp32b64xES1G_S1E_NS4_39AutoVectorizingCopyWithAssumedAlignmentILi128EEENS4_14SM90_TMA_STOREES1E_S21_S21_EEEvvEEEEvNT_6ParamsE,"a",@progbits
	.sectionflags	@""
	.align	4
.nv.constant0._ZN7cutlass13device_kernelINS_4gemm6kernel13GemmUniversalIN4cute5tupleIJiiiiEEENS1_10collective13CollectiveMmaINS1_35MainloopSm100TmaUmmaWarpSpecializedILi17ELi2ELi4ENS5_IJNS4_1CILi1EEENSA_ILi2EEESB_EEEEENS5_IJNSA_ILi128EEENSA_ILi64EEESG_EEENS_12float_e5m2_tENS5_IJlSB_lEEESI_SJ_NS4_8TiledMMAINS4_8MMA_AtomIJNS4_10MMA_TraitsINS4_19SM100_MMA_F8F6F4_SSEJSI_SI_fSF_SG_NS4_17integral_constantINS4_4UMMA5MajorELSQ_0EEESR_NSO_INSP_7ScaleInELSS_0EEEST_EEEEEENS4_6LayoutINS5_IJSB_SB_SB_EEENS5_IJNSA_ILi0EEESY_SY_EEEEENS5_IJNS4_10UnderscoreES11_S11_EEEEENS4_23SM90_TMA_LOAD_MULTICASTENS4_14ComposedLayoutINS4_7SwizzleILi2ELi4ELi3EEENS4_18smem_ptr_flag_bitsILi8EEENSW_INS5_IJNSA_ILi8EEESG_EEENS5_IJSG_SB_EEEEEEEvNS4_8identityENS4_13SM90_TMA_LOADES1E_vS1F_EENS_8epilogue10collective18CollectiveEpilogueINS1I_23Sm100TmaWarpSpecializedILi1ELi1ELi64ELb0ELb0EEEJSH_NS5_IJNSW_ISF_SB_EENSW_ISG_SB_EEEEESI_SJ_SI_SJ_NS1I_6fusion15FusionCallbacksIS1M_NS1Q_17LinearCombinationISI_fSI_fLNS_15FloatRoundStyleE2EEESH_S1P_JEEENS4_5SM1004TMEM4LOAD26SM100_TMEM_LOAD_32dp32b64xES1G_S1E_NS4_39AutoVectorizingCopyWithAssumedAlignmentILi128EEENS4_14SM90_TMA_STOREES1E_S21_S21_EEEvvEEEEvNT_6ParamsE:
	.zero		2944


//--------------------- SYMBOLS --------------------------

	.type		.nv.reservedSmem.offset0,@object
	.size		.nv.reservedSmem.offset0,0x4
	.type		.nv.reservedSmem.cap,@object
	.size		.nv.reservedSmem.cap,0x4
	.type		__assertfail,@function
